	.target	sm_90a

	.elftype	@"ET_EXEC"


//--------------------- .note.nv.tkinfo           --------------------------
	.section	.note.nv.tkinfo,"",@"SHT_NOTE"
	.sectionflags	@"SHF_NOTE_NV_TKINFO"
	.tkinfo
        /*0018*/ 	.word	0x00000002
        /*0030*/ 	.string	""
        /*0030*/ 	.string	"ptxas"
        /*0030*/ 	.string	"Cuda compilation tools, release 13.0, V13.0.88"
        /*0030*/ 	.string	"Build cuda_13.0.r13.0/compiler.36424714_0"
        /*0030*/ 	.string	"-arch sm_90a -m 64 "



//--------------------- .note.nv.cuinfo           --------------------------
	.section	.note.nv.cuinfo,"",@"SHT_NOTE"
	.sectionflags	@"SHF_NOTE_NV_CUINFO"
        /*0018*/ 	.short	0x0002
        /*001a*/ 	.short	0x005a
        /*001c*/ 	.short	0x0082
	.zero		2


//--------------------- .nv.info                  --------------------------
	.section	.nv.info,"",@"SHT_CUDA_INFO"
	.align	4


	//----- nvinfo : EIATTR_REGCOUNT
	.align		4
        /*0000*/ 	.byte	0x04, 0x2f
        /*0002*/ 	.short	(.L_12 - .L_11)
	.align		4
.L_11:
        /*0004*/ 	.word	index@(_ZN7cutlass13device_kernelINS_4gemm6kernel13GemmUniversalIN4cute5tupleIJiiiiEEENS1_10collective13CollectiveMmaINS1_37MainloopSm90TmaGmmaWarpSpecializedFP8ILi2ENS5_IJNS4_1CILi1EEESB_SB_EEENS1_32KernelTmaWarpSpecializedPingpongEEENS5_IJNSA_ILi64EEESF_SF_EEENS_12float_e4m3_tENS5_IJlSB_lEEESH_SI_NS4_8TiledMMAINS4_8MMA_AtomIJNS4_4SM904GMMA30MMA_64x64x32_F32E4M3E4M3_SS_TNILNSM_7ScaleInE1ELSO_1EEEEEENS4_6LayoutISC_NS5_IJNSA_ILi0EEESS_SS_EEEEENS5_IJNS4_10UnderscoreESV_SV_EEEEENS4_13SM90_TMA_LOADENS4_14ComposedLayoutINS4_7SwizzleILi2ELi4ELi3EEENS4_18smem_ptr_flag_bitsILi8EEENSR_INS5_IJNSA_ILi8EEESF_EEENS5_IJSF_SB_EEEEEEEvNS4_8identityESY_S18_vS19_EENS_8epilogue10collective6detail29Sm90TmaWarpSpecializedAdapterINS1C_15DefaultEpilogueISH_SI_SI_NS1B_6thread17LinearCombinationISH_Li1EffLNS1G_9ScaleType4KindE0ELNS_15FloatRoundStyleE2ESH_EENS1_15EpilogueDefaultEEEEEvvEEEEvNT_6ParamsE)
        /*0008*/ 	.word	0x000000a8


	//----- nvinfo : EIATTR_FRAME_SIZE
	.align		4
.L_12:
        /*000c*/ 	.byte	0x04, 0x11
        /*000e*/ 	.short	(.L_14 - .L_13)
	.align		4
.L_13:
        /*0010*/ 	.word	index@(_ZN7cutlass13device_kernelINS_4gemm6kernel13GemmUniversalIN4cute5tupleIJiiiiEEENS1_10collective13CollectiveMmaINS1_37MainloopSm90TmaGmmaWarpSpecializedFP8ILi2ENS5_IJNS4_1CILi1EEESB_SB_EEENS1_32KernelTmaWarpSpecializedPingpongEEENS5_IJNSA_ILi64EEESF_SF_EEENS_12float_e4m3_tENS5_IJlSB_lEEESH_SI_NS4_8TiledMMAINS4_8MMA_AtomIJNS4_4SM904GMMA30MMA_64x64x32_F32E4M3E4M3_SS_TNILNSM_7ScaleInE1ELSO_1EEEEEENS4_6LayoutISC_NS5_IJNSA_ILi0EEESS_SS_EEEEENS5_IJNS4_10UnderscoreESV_SV_EEEEENS4_13SM90_TMA_LOADENS4_14ComposedLayoutINS4_7SwizzleILi2ELi4ELi3EEENS4_18smem_ptr_flag_bitsILi8EEENSR_INS5_IJNSA_ILi8EEESF_EEENS5_IJSF_SB_EEEEEEEvNS4_8identityESY_S18_vS19_EENS_8epilogue10collective6detail29Sm90TmaWarpSpecializedAdapterINS1C_15DefaultEpilogueISH_SI_SI_NS1B_6thread17LinearCombinationISH_Li1EffLNS1G_9ScaleType4KindE0ELNS_15FloatRoundStyleE2ESH_EENS1_15EpilogueDefaultEEEEEvvEEEEvNT_6ParamsE)
        /*0014*/ 	.word	0x00000000


	//----- nvinfo : EIATTR_MIN_STACK_SIZE
	.align		4
.L_14:
        /*0018*/ 	.byte	0x04, 0x12
        /*001a*/ 	.short	(.L_16 - .L_15)
	.align		4
.L_15:
        /*001c*/ 	.word	index@(_ZN7cutlass13device_kernelINS_4gemm6kernel13GemmUniversalIN4cute5tupleIJiiiiEEENS1_10collective13CollectiveMmaINS1_37MainloopSm90TmaGmmaWarpSpecializedFP8ILi2ENS5_IJNS4_1CILi1EEESB_SB_EEENS1_32KernelTmaWarpSpecializedPingpongEEENS5_IJNSA_ILi64EEESF_SF_EEENS_12float_e4m3_tENS5_IJlSB_lEEESH_SI_NS4_8TiledMMAINS4_8MMA_AtomIJNS4_4SM904GMMA30MMA_64x64x32_F32E4M3E4M3_SS_TNILNSM_7ScaleInE1ELSO_1EEEEEENS4_6LayoutISC_NS5_IJNSA_ILi0EEESS_SS_EEEEENS5_IJNS4_10UnderscoreESV_SV_EEEEENS4_13SM90_TMA_LOADENS4_14ComposedLayoutINS4_7SwizzleILi2ELi4ELi3EEENS4_18smem_ptr_flag_bitsILi8EEENSR_INS5_IJNSA_ILi8EEESF_EEENS5_IJSF_SB_EEEEEEEvNS4_8identityESY_S18_vS19_EENS_8epilogue10collective6detail29Sm90TmaWarpSpecializedAdapterINS1C_15DefaultEpilogueISH_SI_SI_NS1B_6thread17LinearCombinationISH_Li1EffLNS1G_9ScaleType4KindE0ELNS_15FloatRoundStyleE2ESH_EENS1_15EpilogueDefaultEEEEEvvEEEEvNT_6ParamsE)
        /*0020*/ 	.word	0x00000000
.L_16:


//--------------------- .nv.compat                --------------------------
	.section	.nv.compat,"",@"SHT_CUDA_COMPAT_INFO"
	.align	4
        /*0000*/ 	.byte	0x02, 0x09, 0x01, 0x00, 0x02, 0x02, 0x04, 0x00, 0x02, 0x05, 0x05, 0x00, 0x03, 0x07, 0x01, 0x01
        /*0010*/ 	.byte	0x02, 0x03, 0x01, 0x00, 0x02, 0x06, 0x01, 0x00, 0x04, 0x0b, 0x08, 0x00, 0x00, 0x00, 0x00, 0x00
        /*0020*/ 	.byte	0x00, 0x00, 0x00, 0x00


//--------------------- .nv.info._ZN7cutlass13device_kernelINS_4gemm6kernel13GemmUniversalIN4cute5tupleIJiiiiEEENS1_10collective13CollectiveMmaINS1_37MainloopSm90TmaGmmaWarpSpecializedFP8ILi2ENS5_IJNS4_1CILi1EEESB_SB_EEENS1_32KernelTmaWarpSpecializedPingpongEEENS5_IJNSA_ILi64EEESF_SF_EEENS_12float_e4m3_tENS5_IJlSB_lEEESH_SI_NS4_8TiledMMAINS4_8MMA_AtomIJNS4_4SM904GMMA30MMA_64x64x32_F32E4M3E4M3_SS_TNILNSM_7ScaleInE1ELSO_1EEEEEENS4_6LayoutISC_NS5_IJNSA_ILi0EEESS_SS_EEEEENS5_IJNS4_10UnderscoreESV_SV_EEEEENS4_13SM90_TMA_LOADENS4_14ComposedLayoutINS4_7SwizzleILi2ELi4ELi3EEENS4_18smem_ptr_flag_bitsILi8EEENSR_INS5_IJNSA_ILi8EEESF_EEENS5_IJSF_SB_EEEEEEEvNS4_8identityESY_S18_vS19_EENS_8epilogue10collective6detail29Sm90TmaWarpSpecializedAdapterINS1C_15DefaultEpilogueISH_SI_SI_NS1B_6thread17LinearCombinationISH_Li1EffLNS1G_9ScaleType4KindE0ELNS_15FloatRoundStyleE2ESH_EENS1_15EpilogueDefaultEEEEEvvEEEEvNT_6ParamsE --------------------------
	.section	.nv.info._ZN7cutlass13device_kernelINS_4gemm6kernel13GemmUniversalIN4cute5tupleIJiiiiEEENS1_10collective13CollectiveMmaINS1_37MainloopSm90TmaGmmaWarpSpecializedFP8ILi2ENS5_IJNS4_1CILi1EEESB_SB_EEENS1_32KernelTmaWarpSpecializedPingpongEEENS5_IJNSA_ILi64EEESF_SF_EEENS_12float_e4m3_tENS5_IJlSB_lEEESH_SI_NS4_8TiledMMAINS4_8MMA_AtomIJNS4_4SM904GMMA30MMA_64x64x32_F32E4M3E4M3_SS_TNILNSM_7ScaleInE1ELSO_1EEEEEENS4_6LayoutISC_NS5_IJNSA_ILi0EEESS_SS_EEEEENS5_IJNS4_10UnderscoreESV_SV_EEEEENS4_13SM90_TMA_LOADENS4_14ComposedLayoutINS4_7SwizzleILi2ELi4ELi3EEENS4_18smem_ptr_flag_bitsILi8EEENSR_INS5_IJNSA_ILi8EEESF_EEENS5_IJSF_SB_EEEEEEEvNS4_8identityESY_S18_vS19_EENS_8epilogue10collective6detail29Sm90TmaWarpSpecializedAdapterINS1C_15DefaultEpilogueISH_SI_SI_NS1B_6thread17LinearCombinationISH_Li1EffLNS1G_9ScaleType4KindE0ELNS_15FloatRoundStyleE2ESH_EENS1_15EpilogueDefaultEEEEEvvEEEEvNT_6ParamsE,"",@"SHT_CUDA_INFO"
	.sectionflags	@""
	.align	4


	//----- nvinfo : EIATTR_CUDA_API_VERSION
	.align		4
        /*0000*/ 	.byte	0x04, 0x37
        /*0002*/ 	.short	(.L_18 - .L_17)
.L_17:
        /*0004*/ 	.word	0x00000082


	//----- nvinfo : EIATTR_KPARAM_INFO
	.align		4
.L_18:
        /*0008*/ 	.byte	0x04, 0x17
        /*000a*/ 	.short	(.L_20 - .L_19)
.L_19:
        /*000c*/ 	.word	0x00000000
        /*0010*/ 	.short	0x0000
        /*0012*/ 	.short	0x0070
        /*0014*/ 	.byte	0x00, 0xf0, 0x01, 0x10


	//----- nvinfo : EIATTR_SPARSE_MMA_MASK
	.align		4
.L_20:
        /*0018*/ 	.byte	0x03, 0x50
        /*001a*/ 	.short	0x0000


	//----- nvinfo : EIATTR_MAXREG_COUNT
	.align		4
        /*001c*/ 	.byte	0x03, 0x1b
        /*001e*/ 	.short	0x00a8


	//----- nvinfo : EIATTR_NUM_BARRIERS
	.align		4
        /*0020*/ 	.byte	0x02, 0x4c
        /*0022*/ 	.byte	0x01
	.zero		1


	//----- nvinfo : EIATTR_MERCURY_ISA_VERSION
	.align		4
        /*0024*/ 	.byte	0x03, 0x5f
        /*0026*/ 	.short	0x0101


	//----- nvinfo : EIATTR_INT_WARP_WIDE_INSTR_OFFSETS
	.align		4
        /*0028*/ 	.byte	0x04, 0x31
        /*002a*/ 	.short	(.L_22 - .L_21)


	//   ....[0]....
.L_21:
        /*002c*/ 	.word	0x00000430


	//   ....[1]....
        /*0030*/ 	.word	0x00000450


	//   ....[2]....
        /*0034*/ 	.word	0x000004d0


	//   ....[3]....
        /*0038*/ 	.word	0x000004e0


	//   ....[4]....
        /*003c*/ 	.word	0x000004f0


	//   ....[5]....
        /*0040*/ 	.word	0x00000510


	//   ....[6]....
        /*0044*/ 	.word	0x00000570


	//   ....[7]....
        /*0048*/ 	.word	0x00000590


	//----- nvinfo : EIATTR_COOP_GROUP_MASK_REGIDS
	.align		4
.L_22:
        /*004c*/ 	.byte	0x04, 0x29
        /*004e*/ 	.short	(.L_24 - .L_23)


	//   ....[0]....
.L_23:
        /*0050*/ 	.word	0xffffffff


	//   ....[1]....
        /*0054*/ 	.word	0xffffffff


	//   ....[2]....
        /*0058*/ 	.word	0xffffffff


	//   ....[3]....
        /*005c*/ 	.word	0xffffffff


	//   ....[4]....
        /*0060*/ 	.word	0xffffffff


	//   ....[5]....
        /*0064*/ 	.word	0xffffffff


	//----- nvinfo : EIATTR_COOP_GROUP_INSTR_OFFSETS
	.align		4
.L_24:
        /*0068*/ 	.byte	0x04, 0x28
        /*006a*/ 	.short	(.L_26 - .L_25)


	//   ....[0]....
.L_25:
        /*006c*/ 	.word	0x00000050


	//   ....[1]....
        /*0070*/ 	.word	0x00000080


	//   ....[2]....
        /*0074*/ 	.word	0x00000180


	//   ....[3]....
        /*0078*/ 	.word	0x00000350


	//   ....[4]....
        /*007c*/ 	.word	0x00000390


	//   ....[5]....
        /*0080*/ 	.word	0x000003d0


	//----- nvinfo : EIATTR_REG_RECONFIG
	.align		4
.L_26:
        /*0084*/ 	.byte	0x01, 0x54
	.zero		2


	//----- nvinfo : EIATTR_MBARRIER_INSTR_OFFSETS
	.align		4
        /*0088*/ 	.byte	0x04, 0x39
        /*008a*/ 	.short	(.L_28 - .L_27)


	//   ....[0]....
.L_27:
        /*008c*/ 	.word	0x00000300
        /*0090*/ 	.word	0x000000ff
        /*0094*/ 	.word	0x00000000
        /*0098*/ 	.short	0x0100
        /*009a*/ 	.byte	0x09
	.zero		1


	//   ....[1]....
        /*009c*/ 	.word	0x00000310
        /*00a0*/ 	.word	0x000000ff
        /*00a4*/ 	.word	0x00000010
        /*00a8*/ 	.short	0x0100
        /*00aa*/ 	.byte	0x09
	.zero		1


	//   ....[2]....
        /*00ac*/ 	.word	0x00000320
        /*00b0*/ 	.word	0x000000ff
        /*00b4*/ 	.word	0x00000008
        /*00b8*/ 	.short	0x0100
        /*00ba*/ 	.byte	0x09
	.zero		1


	//   ....[3]....
        /*00bc*/ 	.word	0x00000330
        /*00c0*/ 	.word	0x000000ff
        /*00c4*/ 	.word	0x00000018
        /*00c8*/ 	.short	0x0100
        /*00ca*/ 	.byte	0x09
	.zero		1


	//   ....[4]....
        /*00cc*/ 	.word	0x000005b0
        /*00d0*/ 	.word	0x000000ff
        /*00d4*/ 	.word	0x00000050
        /*00d8*/ 	.short	0x0100
        /*00da*/ 	.byte	0x09
	.zero		1


	//   ....[5]....
        /*00dc*/ 	.word	0x000005c0
        /*00e0*/ 	.word	0x000000ff
        /*00e4*/ 	.word	0x00000058
        /*00e8*/ 	.short	0x0100
        /*00ea*/ 	.byte	0x09
	.zero		1


	//   ....[6]....
        /*00ec*/ 	.word	0x00000600
        /*00f0*/ 	.word	0x000000ff
        /*00f4*/ 	.word	0x00000030
        /*00f8*/ 	.short	0x0100
        /*00fa*/ 	.byte	0x0a
	.zero		1


	//   ....[7]....
        /*00fc*/ 	.word	0x00000620
        /*0100*/ 	.word	0x000000ff
        /*0104*/ 	.word	0x00000038
        /*0108*/ 	.short	0x0100
        /*010a*/ 	.byte	0x0a
	.zero		1


	//   ....[8]....
        /*010c*/ 	.word	0x00000630
        /*0110*/ 	.word	0x000000ff
        /*0114*/ 	.word	0x00000040
        /*0118*/ 	.short	0x0100
        /*011a*/ 	.byte	0x0a
	.zero		1


	//   ....[9]....
        /*011c*/ 	.word	0x00000640
        /*0120*/ 	.word	0x000000ff
        /*0124*/ 	.word	0x00000048
        /*0128*/ 	.short	0x0100
        /*012a*/ 	.byte	0x0a
	.zero		1


	//   ....[10]....
        /*012c*/ 	.word	0x00001550
        /*0130*/ 	.word	0x0000000f
        /*0134*/ 	.word	0xfffffff8
        /*0138*/ 	.short	0x010a
        /*013a*/ 	.byte	0x3f
	.zero		1


	//   ....[11]....
        /*013c*/ 	.word	0x00001830
        /*0140*/ 	.word	0x000000ff
        /*0144*/ 	.word	0x00000000
        /*0148*/ 	.short	0x010a
        /*014a*/ 	.byte	0x04
	.zero		1


	//   ....[12]....
        /*014c*/ 	.word	0x00001870
        /*0150*/ 	.word	0x000000ff
        /*0154*/ 	.word	0x00000000
        /*0158*/ 	.short	0x010a
        /*015a*/ 	.byte	0x04
	.zero		1


	//   ....[13]....
        /*015c*/ 	.word	0x00001df0
        /*0160*/ 	.word	0x000000ff
        /*0164*/ 	.word	0x00000000
        /*0168*/ 	.short	0x010a
        /*016a*/ 	.byte	0x08
	.zero		1


	//   ....[14]....
        /*016c*/ 	.word	0x00001e30
        /*0170*/ 	.word	0x000000ff
        /*0174*/ 	.word	0x00000000
        /*0178*/ 	.short	0x010a
        /*017a*/ 	.byte	0x08
	.zero		1


	//   ....[15]....
        /*017c*/ 	.word	0x00002220
        /*0180*/ 	.word	0x000000ff
        /*0184*/ 	.word	0x00000000
        /*0188*/ 	.short	0x0101
        /*018a*/ 	.byte	0x06
	.zero		1


	//   ....[16]....
        /*018c*/ 	.word	0x00002570
        /*0190*/ 	.word	0x00000055
        /*0194*/ 	.word	0x00000000
        /*0198*/ 	.short	0x0101
        /*019a*/ 	.byte	0x20
	.zero		1


	//   ....[17]....
        /*019c*/ 	.word	0x00002670
        /*01a0*/ 	.word	0x000000ff
        /*01a4*/ 	.word	0x00000000
        /*01a8*/ 	.short	0x0101
        /*01aa*/ 	.byte	0x04
	.zero		1


	//   ....[18]....
        /*01ac*/ 	.word	0x00002720
        /*01b0*/ 	.word	0x0000000f
        /*01b4*/ 	.word	0x00000008
        /*01b8*/ 	.short	0x010a
        /*01ba*/ 	.byte	0x3f
	.zero		1


	//   ....[19]....
        /*01bc*/ 	.word	0x00004f70
        /*01c0*/ 	.word	0x00000012
        /*01c4*/ 	.word	0x00000000
        /*01c8*/ 	.short	0x0101
        /*01ca*/ 	.byte	0x20
	.zero		1


	//   ....[20]....
        /*01cc*/ 	.word	0x00005940
        /*01d0*/ 	.word	0x0000000d
        /*01d4*/ 	.word	0x00000010
        /*01d8*/ 	.short	0x010a
        /*01da*/ 	.byte	0x3f
	.zero		1


	//   ....[21]....
        /*01dc*/ 	.word	0x00005cb0
        /*01e0*/ 	.word	0x00000003
        /*01e4*/ 	.word	0x00000058
        /*01e8*/ 	.short	0x0101
        /*01ea*/ 	.byte	0x3f
	.zero		1


	//   ....[22]....
        /*01ec*/ 	.word	0x00006440
        /*01f0*/ 	.word	0x00000005
        /*01f4*/ 	.word	0x00000000
        /*01f8*/ 	.short	0x010a
        /*01fa*/ 	.byte	0x3f
	.zero		1


	//   ....[23]....
        /*01fc*/ 	.word	0x000064c0
        /*0200*/ 	.word	0x0000000b
        /*0204*/ 	.word	0x00000000
        /*0208*/ 	.short	0x010a
        /*020a*/ 	.byte	0x3f
	.zero		1


	//   ....[24]....
        /*020c*/ 	.word	0x00006520
        /*0210*/ 	.word	0x0000000f
        /*0214*/ 	.word	0xfffffff8
        /*0218*/ 	.short	0x010a
        /*021a*/ 	.byte	0x3f
	.zero		1


	//   ....[25]....
        /*021c*/ 	.word	0x00006580
        /*0220*/ 	.word	0x0000000b
        /*0224*/ 	.word	0x00000000
        /*0228*/ 	.short	0x010a
        /*022a*/ 	.byte	0x3f
	.zero		1


	//   ....[26]....
        /*022c*/ 	.word	0x000065e0
        /*0230*/ 	.word	0x0000000c
        /*0234*/ 	.word	0x00000000
        /*0238*/ 	.short	0x010a
        /*023a*/ 	.byte	0x3f
	.zero		1


	//   ....[27]....
        /*023c*/ 	.word	0x00006630
        /*0240*/ 	.word	0x0000000f
        /*0244*/ 	.word	0x00000008
        /*0248*/ 	.short	0x010a
        /*024a*/ 	.byte	0x3f
	.zero		1


	//   ....[28]....
        /*024c*/ 	.word	0x00006700
        /*0250*/ 	.word	0x0000000d
        /*0254*/ 	.word	0x00000010
        /*0258*/ 	.short	0x010a
        /*025a*/ 	.byte	0x3f
	.zero		1


	//   ....[29]....
        /*025c*/ 	.word	0x000067e0
        /*0260*/ 	.word	0x00000005
        /*0264*/ 	.word	0x00000000
        /*0268*/ 	.short	0x010a
        /*026a*/ 	.byte	0x3f
	.zero		1


	//----- nvinfo : EIATTR_NUM_MBARRIERS
	.align		4
.L_28:
        /*026c*/ 	.byte	0x03, 0x38
        /*026e*/ 	.short	0x000a


	//----- nvinfo : EIATTR_EXIT_INSTR_OFFSETS
	.align		4
        /*0270*/ 	.byte	0x04, 0x1c
        /*0272*/ 	.short	(.L_30 - .L_29)


	//   ....[0]....
.L_29:
        /*0274*/ 	.word	0x000011c0


	//   ....[1]....
        /*0278*/ 	.word	0x00001220


	//   ....[2]....
        /*027c*/ 	.word	0x00005670


	//   ....[3]....
        /*0280*/ 	.word	0x000056a0


	//   ....[4]....
        /*0284*/ 	.word	0x00006510


	//----- nvinfo : EIATTR_MAX_THREADS
	.align		4
.L_30:
        /*0288*/ 	.byte	0x04, 0x05
        /*028a*/ 	.short	(.L_32 - .L_31)
.L_31:
        /*028c*/ 	.word	0x00000180
        /*0290*/ 	.word	0x00000001
        /*0294*/ 	.word	0x00000001


	//----- nvinfo : EIATTR_CRS_STACK_SIZE
	.align		4
.L_32:
        /*0298*/ 	.byte	0x04, 0x1e
        /*029a*/ 	.short	(.L_34 - .L_33)
.L_33:
        /*029c*/ 	.word	0x00000000


	//----- nvinfo : EIATTR_CBANK_PARAM_SIZE
	.align		4
.L_34:
        /*02a0*/ 	.byte	0x03, 0x19
        /*02a2*/ 	.short	0x0470


	//----- nvinfo : EIATTR_PARAM_CBANK
	.align		4
        /*02a4*/ 	.byte	0x04, 0x0a
        /*02a6*/ 	.short	(.L_36 - .L_35)
	.align		4
.L_35:
        /*02a8*/ 	.word	index@(.nv.constant0._ZN7cutlass13device_kernelINS_4gemm6kernel13GemmUniversalIN4cute5tupleIJiiiiEEENS1_10collective13CollectiveMmaINS1_37MainloopSm90TmaGmmaWarpSpecializedFP8ILi2ENS5_IJNS4_1CILi1EEESB_SB_EEENS1_32KernelTmaWarpSpecializedPingpongEEENS5_IJNSA_ILi64EEESF_SF_EEENS_12float_e4m3_tENS5_IJlSB_lEEESH_SI_NS4_8TiledMMAINS4_8MMA_AtomIJNS4_4SM904GMMA30MMA_64x64x32_F32E4M3E4M3_SS_TNILNSM_7ScaleInE1ELSO_1EEEEEENS4_6LayoutISC_NS5_IJNSA_ILi0EEESS_SS_EEEEENS5_IJNS4_10UnderscoreESV_SV_EEEEENS4_13SM90_TMA_LOADENS4_14ComposedLayoutINS4_7SwizzleILi2ELi4ELi3EEENS4_18smem_ptr_flag_bitsILi8EEENSR_INS5_IJNSA_ILi8EEESF_EEENS5_IJSF_SB_EEEEEEEvNS4_8identityESY_S18_vS19_EENS_8epilogue10collective6detail29Sm90TmaWarpSpecializedAdapterINS1C_15DefaultEpilogueISH_SI_SI_NS1B_6thread17LinearCombinationISH_Li1EffLNS1G_9ScaleType4KindE0ELNS_15FloatRoundStyleE2ESH_EENS1_15EpilogueDefaultEEEEEvvEEEEvNT_6ParamsE)
        /*02ac*/ 	.short	0x0210
        /*02ae*/ 	.short	0x0470


	//----- nvinfo : EIATTR_SW_WAR
	.align		4
.L_36:
        /*02b0*/ 	.byte	0x04, 0x36
        /*02b2*/ 	.short	(.L_38 - .L_37)
.L_37:
        /*02b4*/ 	.word	0x00000008
.L_38:


//--------------------- .nv.callgraph             --------------------------
	.section	.nv.callgraph,"",@"SHT_CUDA_CALLGRAPH"
	.align	4
	.sectionentsize	8
	.align		4
        /*0000*/ 	.word	0x00000000
	.align		4
        /*0004*/ 	.word	0xffffffff
	.align		4
        /*0008*/ 	.word	0x00000000
	.align		4
        /*000c*/ 	.word	0xfffffffe
	.align		4
        /*0010*/ 	.word	0x00000000
	.align		4
        /*0014*/ 	.word	0xfffffffd
	.align		4
        /*0018*/ 	.word	0x00000000
	.align		4
        /*001c*/ 	.word	0xfffffffc


//--------------------- .nv.constant4             --------------------------
	.section	.nv.constant4,"a",@progbits
	.align	8
	.align		8
.nv.constant4:
        /*0000*/ 	.dword	_ZN40_INTERNAL_d720952f_4_k_cu_16da801f_253324cuda3std3__45__cpo5beginE
	.align		8
        /*0008*/ 	.dword	_ZN40_INTERNAL_d720952f_4_k_cu_16da801f_253324cuda3std3__45__cpo3endE
	.align		8
        /*0010*/ 	.dword	_ZN40_INTERNAL_d720952f_4_k_cu_16da801f_253324cuda3std3__45__cpo6cbeginE
	.align		8
        /*0018*/ 	.dword	_ZN40_INTERNAL_d720952f_4_k_cu_16da801f_253324cuda3std3__45__cpo4cendE
	.align		8
        /*0020*/ 	.dword	_ZN40_INTERNAL_d720952f_4_k_cu_16da801f_253324cuda3std3__442_GLOBAL__N__d720952f_4_k_cu_16da801f_253326ignoreE
	.align		8
        /*0028*/ 	.dword	_ZN40_INTERNAL_d720952f_4_k_cu_16da801f_253324cuda3std3__419piecewise_constructE
	.align		8
        /*0030*/ 	.dword	_ZN40_INTERNAL_d720952f_4_k_cu_16da801f_253324cuda3std3__48in_placeE
	.align		8
        /*0038*/ 	.dword	_ZN40_INTERNAL_d720952f_4_k_cu_16da801f_253324cuda3std6ranges3__45__cpo4swapE
	.align		8
        /*0040*/ 	.dword	_ZN40_INTERNAL_d720952f_4_k_cu_16da801f_253324cuda3std6ranges3__45__cpo9iter_moveE
	.align		8
        /*0048*/ 	.dword	_ZN40_INTERNAL_d720952f_4_k_cu_16da801f_253324cute7productE
	.align		8
        /*0050*/ 	.dword	_ZN40_INTERNAL_d720952f_4_k_cu_16da801f_253324cute1_E


//--------------------- .text._ZN7cutlass13device_kernelINS_4gemm6kernel13GemmUniversalIN4cute5tupleIJiiiiEEENS1_10collective13CollectiveMmaINS1_37MainloopSm90TmaGmmaWarpSpecializedFP8ILi2ENS5_IJNS4_1CILi1EEESB_SB_EEENS1_32KernelTmaWarpSpecializedPingpongEEENS5_IJNSA_ILi64EEESF_SF_EEENS_12float_e4m3_tENS5_IJlSB_lEEESH_SI_NS4_8TiledMMAINS4_8MMA_AtomIJNS4_4SM904GMMA30MMA_64x64x32_F32E4M3E4M3_SS_TNILNSM_7ScaleInE1ELSO_1EEEEEENS4_6LayoutISC_NS5_IJNSA_ILi0EEESS_SS_EEEEENS5_IJNS4_10UnderscoreESV_SV_EEEEENS4_13SM90_TMA_LOADENS4_14ComposedLayoutINS4_7SwizzleILi2ELi4ELi3EEENS4_18smem_ptr_flag_bitsILi8EEENSR_INS5_IJNSA_ILi8EEESF_EEENS5_IJSF_SB_EEEEEEEvNS4_8identityESY_S18_vS19_EENS_8epilogue10collective6detail29Sm90TmaWarpSpecializedAdapterINS1C_15DefaultEpilogueISH_SI_SI_NS1B_6thread17LinearCombinationISH_Li1EffLNS1G_9ScaleType4KindE0ELNS_15FloatRoundStyleE2ESH_EENS1_15EpilogueDefaultEEEEEvvEEEEvNT_6ParamsE --------------------------
	.section	.text._ZN7cutlass13device_kernelINS_4gemm6kernel13GemmUniversalIN4cute5tupleIJiiiiEEENS1_10collective13CollectiveMmaINS1_37MainloopSm90TmaGmmaWarpSpecializedFP8ILi2ENS5_IJNS4_1CILi1EEESB_SB_EEENS1_32KernelTmaWarpSpecializedPingpongEEENS5_IJNSA_ILi64EEESF_SF_EEENS_12float_e4m3_tENS5_IJlSB_lEEESH_SI_NS4_8TiledMMAINS4_8MMA_AtomIJNS4_4SM904GMMA30MMA_64x64x32_F32E4M3E4M3_SS_TNILNSM_7ScaleInE1ELSO_1EEEEEENS4_6LayoutISC_NS5_IJNSA_ILi0EEESS_SS_EEEEENS5_IJNS4_10UnderscoreESV_SV_EEEEENS4_13SM90_TMA_LOADENS4_14ComposedLayoutINS4_7SwizzleILi2ELi4ELi3EEENS4_18smem_ptr_flag_bitsILi8EEENSR_INS5_IJNSA_ILi8EEESF_EEENS5_IJSF_SB_EEEEEEEvNS4_8identityESY_S18_vS19_EENS_8epilogue10collective6detail29Sm90TmaWarpSpecializedAdapterINS1C_15DefaultEpilogueISH_SI_SI_NS1B_6thread17LinearCombinationISH_Li1EffLNS1G_9ScaleType4KindE0ELNS_15FloatRoundStyleE2ESH_EENS1_15EpilogueDefaultEEEEEvvEEEEvNT_6ParamsE,"ax",@progbits
	.align	128
.text._ZN7cutlass13device_kernelINS_4gemm6kernel13GemmUniversalIN4cute5tupleIJiiiiEEENS1_10collective13CollectiveMmaINS1_37MainloopSm90TmaGmmaWarpSpecializedFP8ILi2ENS5_IJNS4_1CILi1EEESB_SB_EEENS1_32KernelTmaWarpSpecializedPingpongEEENS5_IJNSA_ILi64EEESF_SF_EEENS_12float_e4m3_tENS5_IJlSB_lEEESH_SI_NS4_8TiledMMAINS4_8MMA_AtomIJNS4_4SM904GMMA30MMA_64x64x32_F32E4M3E4M3_SS_TNILNSM_7ScaleInE1ELSO_1EEEEEENS4_6LayoutISC_NS5_IJNSA_ILi0EEESS_SS_EEEEENS5_IJNS4_10UnderscoreESV_SV_EEEEENS4_13SM90_TMA_LOADENS4_14ComposedLayoutINS4_7SwizzleILi2ELi4ELi3EEENS4_18smem_ptr_flag_bitsILi8EEENSR_INS5_IJNSA_ILi8EEESF_EEENS5_IJSF_SB_EEEEEEEvNS4_8identityESY_S18_vS19_EENS_8epilogue10collective6detail29Sm90TmaWarpSpecializedAdapterINS1C_15DefaultEpilogueISH_SI_SI_NS1B_6thread17LinearCombinationISH_Li1EffLNS1G_9ScaleType4KindE0ELNS_15FloatRoundStyleE2ESH_EENS1_15EpilogueDefaultEEEEEvvEEEEvNT_6ParamsE:
        .type           _ZN7cutlass13device_kernelINS_4gemm6kernel13GemmUniversalIN4cute5tupleIJiiiiEEENS1_10collective13CollectiveMmaINS1_37MainloopSm90TmaGmmaWarpSpecializedFP8ILi2ENS5_IJNS4_1CILi1EEESB_SB_EEENS1_32KernelTmaWarpSpecializedPingpongEEENS5_IJNSA_ILi64EEESF_SF_EEENS_12float_e4m3_tENS5_IJlSB_lEEESH_SI_NS4_8TiledMMAINS4_8MMA_AtomIJNS4_4SM904GMMA30MMA_64x64x32_F32E4M3E4M3_SS_TNILNSM_7ScaleInE1ELSO_1EEEEEENS4_6LayoutISC_NS5_IJNSA_ILi0EEESS_SS_EEEEENS5_IJNS4_10UnderscoreESV_SV_EEEEENS4_13SM90_TMA_LOADENS4_14ComposedLayoutINS4_7SwizzleILi2ELi4ELi3EEENS4_18smem_ptr_flag_bitsILi8EEENSR_INS5_IJNSA_ILi8EEESF_EEENS5_IJSF_SB_EEEEEEEvNS4_8identityESY_S18_vS19_EENS_8epilogue10collective6detail29Sm90TmaWarpSpecializedAdapterINS1C_15DefaultEpilogueISH_SI_SI_NS1B_6thread17LinearCombinationISH_Li1EffLNS1G_9ScaleType4KindE0ELNS_15FloatRoundStyleE2ESH_EENS1_15EpilogueDefaultEEEEEvvEEEEvNT_6ParamsE,@function
        .size           _ZN7cutlass13device_kernelINS_4gemm6kernel13GemmUniversalIN4cute5tupleIJiiiiEEENS1_10collective13CollectiveMmaINS1_37MainloopSm90TmaGmmaWarpSpecializedFP8ILi2ENS5_IJNS4_1CILi1EEESB_SB_EEENS1_32KernelTmaWarpSpecializedPingpongEEENS5_IJNSA_ILi64EEESF_SF_EEENS_12float_e4m3_tENS5_IJlSB_lEEESH_SI_NS4_8TiledMMAINS4_8MMA_AtomIJNS4_4SM904GMMA30MMA_64x64x32_F32E4M3E4M3_SS_TNILNSM_7ScaleInE1ELSO_1EEEEEENS4_6LayoutISC_NS5_IJNSA_ILi0EEESS_SS_EEEEENS5_IJNS4_10UnderscoreESV_SV_EEEEENS4_13SM90_TMA_LOADENS4_14ComposedLayoutINS4_7SwizzleILi2ELi4ELi3EEENS4_18smem_ptr_flag_bitsILi8EEENSR_INS5_IJNSA_ILi8EEESF_EEENS5_IJSF_SB_EEEEEEEvNS4_8identityESY_S18_vS19_EENS_8epilogue10collective6detail29Sm90TmaWarpSpecializedAdapterINS1C_15DefaultEpilogueISH_SI_SI_NS1B_6thread17LinearCombinationISH_Li1EffLNS1G_9ScaleType4KindE0ELNS_15FloatRoundStyleE2ESH_EENS1_15EpilogueDefaultEEEEEvvEEEEvNT_6ParamsE,(.L_x_135 - _ZN7cutlass13device_kernelINS_4gemm6kernel13GemmUniversalIN4cute5tupleIJiiiiEEENS1_10collective13CollectiveMmaINS1_37MainloopSm90TmaGmmaWarpSpecializedFP8ILi2ENS5_IJNS4_1CILi1EEESB_SB_EEENS1_32KernelTmaWarpSpecializedPingpongEEENS5_IJNSA_ILi64EEESF_SF_EEENS_12float_e4m3_tENS5_IJlSB_lEEESH_SI_NS4_8TiledMMAINS4_8MMA_AtomIJNS4_4SM904GMMA30MMA_64x64x32_F32E4M3E4M3_SS_TNILNSM_7ScaleInE1ELSO_1EEEEEENS4_6LayoutISC_NS5_IJNSA_ILi0EEESS_SS_EEEEENS5_IJNS4_10UnderscoreESV_SV_EEEEENS4_13SM90_TMA_LOADENS4_14ComposedLayoutINS4_7SwizzleILi2ELi4ELi3EEENS4_18smem_ptr_flag_bitsILi8EEENSR_INS5_IJNSA_ILi8EEESF_EEENS5_IJSF_SB_EEEEEEEvNS4_8identityESY_S18_vS19_EENS_8epilogue10collective6detail29Sm90TmaWarpSpecializedAdapterINS1C_15DefaultEpilogueISH_SI_SI_NS1B_6thread17LinearCombinationISH_Li1EffLNS1G_9ScaleType4KindE0ELNS_15FloatRoundStyleE2ESH_EENS1_15EpilogueDefaultEEEEEvvEEEEvNT_6ParamsE)
        .other          _ZN7cutlass13device_kernelINS_4gemm6kernel13GemmUniversalIN4cute5tupleIJiiiiEEENS1_10collective13CollectiveMmaINS1_37MainloopSm90TmaGmmaWarpSpecializedFP8ILi2ENS5_IJNS4_1CILi1EEESB_SB_EEENS1_32KernelTmaWarpSpecializedPingpongEEENS5_IJNSA_ILi64EEESF_SF_EEENS_12float_e4m3_tENS5_IJlSB_lEEESH_SI_NS4_8TiledMMAINS4_8MMA_AtomIJNS4_4SM904GMMA30MMA_64x64x32_F32E4M3E4M3_SS_TNILNSM_7ScaleInE1ELSO_1EEEEEENS4_6LayoutISC_NS5_IJNSA_ILi0EEESS_SS_EEEEENS5_IJNS4_10UnderscoreESV_SV_EEEEENS4_13SM90_TMA_LOADENS4_14ComposedLayoutINS4_7SwizzleILi2ELi4ELi3EEENS4_18smem_ptr_flag_bitsILi8EEENSR_INS5_IJNSA_ILi8EEESF_EEENS5_IJSF_SB_EEEEEEEvNS4_8identityESY_S18_vS19_EENS_8epilogue10collective6detail29Sm90TmaWarpSpecializedAdapterINS1C_15DefaultEpilogueISH_SI_SI_NS1B_6thread17LinearCombinationISH_Li1EffLNS1G_9ScaleType4KindE0ELNS_15FloatRoundStyleE2ESH_EENS1_15EpilogueDefaultEEEEEvvEEEEvNT_6ParamsE,@"STO_CUDA_ENTRY STV_DEFAULT"
_ZN7cutlass13device_kernelINS_4gemm6kernel13GemmUniversalIN4cute5tupleIJiiiiEEENS1_10collective13CollectiveMmaINS1_37MainloopSm90TmaGmmaWarpSpecializedFP8ILi2ENS5_IJNS4_1CILi1EEESB_SB_EEENS1_32KernelTmaWarpSpecializedPingpongEEENS5_IJNSA_ILi64EEESF_SF_EEENS_12float_e4m3_tENS5_IJlSB_lEEESH_SI_NS4_8TiledMMAINS4_8MMA_AtomIJNS4_4SM904GMMA30MMA_64x64x32_F32E4M3E4M3_SS_TNILNSM_7ScaleInE1ELSO_1EEEEEENS4_6LayoutISC_NS5_IJNSA_ILi0EEESS_SS_EEEEENS5_IJNS4_10UnderscoreESV_SV_EEEEENS4_13SM90_TMA_LOADENS4_14ComposedLayoutINS4_7SwizzleILi2ELi4ELi3EEENS4_18smem_ptr_flag_bitsILi8EEENSR_INS5_IJNSA_ILi8EEESF_EEENS5_IJSF_SB_EEEEEEEvNS4_8identityESY_S18_vS19_EENS_8epilogue10collective6detail29Sm90TmaWarpSpecializedAdapterINS1C_15DefaultEpilogueISH_SI_SI_NS1B_6thread17LinearCombinationISH_Li1EffLNS1G_9ScaleType4KindE0ELNS_15FloatRoundStyleE2ESH_EENS1_15EpilogueDefaultEEEEEvvEEEEvNT_6ParamsE:
[----:B------:R-:W-:Y:S01]  /*0000*/  LDC R1, c[0x0][0x28] ;  /* 0x00000a00ff017b82 */ /* 0x000fe20000000800 */
[----:B------:R-:W0:Y:S01]  /*0010*/  S2R R8, SR_TID.X ;  /* 0x0000000000087919 */ /* 0x000e220000002100 */
[----:B------:R-:W-:Y:S01]  /*0020*/  ELECT P0, URZ, PT ;  /* 0x00000000003f782f */ /* 0x000fe20003800000 */
[----:B------:R-:W-:Y:S01]  /*0030*/  BSSY B0, `(.L_x_0) ;  /* 0x0000014000007945 */ /* 0x000fe20003800000 */
[----:B0-----:R-:W-:-:S05]  /*0040*/  SHF.R.U32.HI R0, RZ, 0x5, R8 ;  /* 0x00000005ff007819 */ /* 0x001fca0000011608 */
[----:B------:R-:W0:Y:S02]  /*0050*/  SHFL.IDX PT, R2, R0, RZ, 0x1f ;  /* 0x00001fff00027589 */ /* 0x000e2400000e0000 */
[----:B0-----:R-:W-:Y:S02]  /*0060*/  R2UR UR8, R2 ;  /* 0x00000000020872ca */ /* 0x001fe400000e0000 */
[----:B------:R-:W-:-:S05]  /*0070*/  SHF.R.U32.HI R2, RZ, 0x7, R8 ;  /* 0x00000007ff027819 */ /* 0x000fca0000011608 */
[----:B------:R0:W1:Y:S06]  /*0080*/  SHFL.IDX PT, R3, R2, RZ, 0x1f ;  /* 0x00001fff02037589 */ /* 0x00006c00000e0000 */
[----:B------:R-:W-:Y:S02]  /*0090*/  USHF.R.S32.HI UR4, URZ, 0x1f, UR8 ;  /* 0x0000001f3f047899 */ /* 0x000fe40008011408 */
[----:B------:R-:W-:Y:S02]  /*00a0*/  ISETP.NE.OR P0, PT, RZ, UR8, !P0 ;  /* 0x00000008ff007c0c */ /* 0x000fe4000c705670 */
[----:B------:R-:W-:-:S04]  /*00b0*/  ULEA.HI UR4, UR4, UR8, URZ, 0x2 ;  /* 0x0000000804047291 */ /* 0x000fc8000f8f103f */
[----:B------:R-:W-:-:S04]  /*00c0*/  ULOP3.LUT UR4, UR4, 0xfffffffc, URZ, 0xc0, !UPT ;  /* 0xfffffffc04047892 */ /* 0x000fc8000f8ec03f */
[----:B------:R-:W-:-:S03]  /*00d0*/  UIADD3 UR8, UR8, -UR4, URZ ;  /* 0x8000000408087290 */ /* 0x000fc6000fffe03f */
[----:B0-----:R-:W-:Y:S09]  /*00e0*/  @P0 BRA `(.L_x_1) ;  /* 0x0000000000200947 */ /* 0x001ff20003800000 */
[----:B------:R-:W-:Y:S02]  /*00f0*/  ULDC.64 UR4, c[0x0][0x198] ;  /* 0x0000660000047ab9 */ /* 0x000fe40000000a00 */
[----:B------:R-:W-:Y:S02]  /*0100*/  UIADD3 UR6, UP0, UR4, 0xf0, URZ ;  /* 0x000000f004067890 */ /* 0x000fe4000ff1e03f */
[----:B------:R-:W-:Y:S02]  /*0110*/  UIADD3 UR4, UP1, UR4, 0x1f0, URZ ;  /* 0x000001f004047890 */ /* 0x000fe4000ff3e03f */
[----:B------:R-:W-:Y:S02]  /*0120*/  UIADD3.X UR7, URZ, UR5, URZ, UP0, !UPT ;  /* 0x000000053f077290 */ /* 0x000fe400087fe43f */
[----:B------:R-:W-:-:S07]  /*0130*/  UIADD3.X UR5, URZ, UR5, URZ, UP1, !UPT ;  /* 0x000000053f057290 */ /* 0x000fce0008ffe43f */
[----:B------:R0:W-:Y:S02]  /*0140*/  UTMACCTL.PF [UR6] ;  /* 0x00000000060079b9 */ /* 0x0001e40008040000 */
[----:B------:R0:W-:Y:S02]  /*0150*/  UTMACCTL.PF [UR4] ;  /* 0x00000000040079b9 */ /* 0x0001e40008040000 */
[----:B0-----:R-:W-:Y:S01]  /*0160*/  NOP ;  /* 0x0000000000007918 */ /* 0x001fe20000000000 */
.L_x_1:
[----:B------:R-:W-:Y:S05]  /*0170*/  BSYNC B0 ;  /* 0x0000000000007941 */ /* 0x000fea0003800000 */
.L_x_0:
[----:B------:R-:W0:Y:S01]  /*0180*/  SHFL.IDX PT, R4, R0, RZ, 0x1f ;  /* 0x00001fff00047589 */ /* 0x000e2200000e0000 */
[----:B-1----:R-:W-:Y:S01]  /*0190*/  R2UR UR16, R3 ;  /* 0x00000000031072ca */ /* 0x002fe200000e0000 */
[----:B------:R-:W-:-:S04]  /*01a0*/  UISETP.NE.AND UP0, UPT, UR8, 0x3, UPT ;  /* 0x000000030800788c */ /* 0x000fc8000bf05270 */
[----:B------:R-:W-:-:S08]  /*01b0*/  UISETP.EQ.OR UP0, UPT, UR8, URZ, !UP0 ;  /* 0x0000003f0800728c */ /* 0x000fd0000c702670 */
[----:B------:R-:W-:Y:S02]  /*01c0*/  UIADD3 UR24, UR16, -0x1, URZ ;  /* 0xffffffff10187890 */ /* 0x000fe4000fffe03f */
[----:B------:R-:W-:Y:S02]  /*01d0*/  UISETP.EQ.AND UP0, UPT, UR16, URZ, UP0 ;  /* 0x0000003f1000728c */ /* 0x000fe40008702270 */
[----:B------:R-:W-:Y:S02]  /*01e0*/  UISETP.GE.U32.AND UP1, UPT, UR24, 0x2, UPT ;  /* 0x000000021800788c */ /* 0x000fe4000bf26070 */
[----:B------:R-:W-:Y:S01]  /*01f0*/  USEL UR13, URZ, 0x1, !UP0 ;  /* 0x000000013f0d7887 */ /* 0x000fe2000c000000 */
[----:B0-----:R-:W-:-:S03]  /*0200*/  ISETP.NE.AND P0, PT, R4, RZ, PT ;  /* 0x000000ff0400720c */ /* 0x001fc60003f05270 */
[----:B------:R-:W-:-:S10]  /*0210*/  USEL UR13, UR13, 0x2, UP1 ;  /* 0x000000020d0d7887 */ /* 0x000fd40008800000 */
[----:B------:R-:W-:Y:S05]  /*0220*/  @P0 BRA `(.L_x_2) ;  /* 0x0000000000480947 */ /* 0x000fea0003800000 */
[----:B------:R-:W0:Y:S01]  /*0230*/  S2UR UR9, SR_CgaCtaId ;  /* 0x00000000000979c3 */ /* 0x000e220000008800 */
[----:B------:R-:W-:Y:S01]  /*0240*/  UMOV UR4, 0x400 ;  /* 0x0000040000047882 */ /* 0x000fe20000000000 */
[----:B------:R-:W-:Y:S01]  /*0250*/  UMOV UR5, 0x1 ;  /* 0x0000000100057882 */ /* 0x000fe20000000000 */
[----:B------:R-:W-:Y:S01]  /*0260*/  UMOV UR6, 0x80 ;  /* 0x0000008000067882 */ /* 0x000fe20000000000 */
[----:B------:R-:W-:Y:S01]  /*0270*/  ELECT P0, URZ, PT ;  /* 0x00000000003f782f */ /* 0x000fe20003800000 */
[----:B------:R-:W-:-:S04]  /*0280*/  UIADD3 UR6, -UR6, 0x100000, URZ ;  /* 0x0010000006067890 */ /* 0x000fc8000fffe13f */
[----:B------:R-:W-:Y:S02]  /*0290*/  USHF.L.U32 UR7, UR6, 0xb, URZ ;  /* 0x0000000b06077899 */ /* 0x000fe4000800063f */
[----:B------:R-:W-:Y:S02]  /*02a0*/  USHF.L.U32 UR6, UR6, 0x1, URZ ;  /* 0x0000000106067899 */ /* 0x000fe4000800063f */
[----:B0-----:R-:W-:Y:S02]  /*02b0*/  ULEA UR9, UR9, UR4, 0x18 ;  /* 0x0000000409097291 */ /* 0x001fe4000f8ec03f */
[----:B------:R-:W-:-:S04]  /*02c0*/  UIADD3 UR4, -UR5, 0x100000, URZ ;  /* 0x0010000005047890 */ /* 0x000fc8000fffe13f */
[----:B------:R-:W-:Y:S02]  /*02d0*/  USHF.L.U32 UR5, UR4, 0xb, URZ ;  /* 0x0000000b04057899 */ /* 0x000fe4000800063f */
[----:B------:R-:W-:Y:S01]  /*02e0*/  USHF.L.U32 UR4, UR4, 0x1, URZ ;  /* 0x0000000104047899 */ /* 0x000fe2000800063f */
[----:B------:R-:W0:Y:S11]  /*02f0*/  FENCE.VIEW.ASYNC.S ;  /* 0x00000000000073c6 */ /* 0x000e360000000000 */
[----:B0-----:R0:W1:Y:S01]  /*0300*/  SYNCS.EXCH.64 URZ, [UR9], UR4 ;  /* 0x00000004093f75b2 */ /* 0x0010620008000100 */
[----:B------:R0:W2:Y:S01]  /*0310*/  SYNCS.EXCH.64 URZ, [UR9+0x10], UR6 ;  /* 0x00001006093f75b2 */ /* 0x0000a20008000100 */
[----:B------:R0:W3:Y:S01]  /*0320*/  SYNCS.EXCH.64 URZ, [UR9+0x8], UR4 ;  /* 0x00000804093f75b2 */ /* 0x0000e20008000100 */
[----:B------:R0:W4:Y:S01]  /*0330*/  SYNCS.EXCH.64 URZ, [UR9+0x18], UR6 ;  /* 0x00001806093f75b2 */ /* 0x0001220008000100 */
[----:B------:R-:W-:Y:S01]  /*0340*/  NOP ;  /* 0x0000000000007918 */ /* 0x000fe20000000000 */
.L_x_2:
[----:B------:R-:W5:Y:S01]  /*0350*/  SHFL.IDX PT, R4, R0, RZ, 0x1f ;  /* 0x00001fff00047589 */ /* 0x000f6200000e0000 */
[----:B------:R-:W-:Y:S01]  /*0360*/  ELECT P0, URZ, PT ;  /* 0x00000000003f782f */ /* 0x000fe20003800000 */
[----:B------:R-:W-:Y:S01]  /*0370*/  NOP ;  /* 0x0000000000007918 */ /* 0x000fe20000000000 */
[----:B------:R-:W-:Y:S01]  /*0380*/  ELECT P1, URZ, PT ;  /* 0x00000000003f782f */ /* 0x000fe20003820000 */
[----:B------:R-:W1:Y:S01]  /*0390*/  SHFL.IDX PT, R3, R0, RZ, 0x1f ;  /* 0x00001fff00037589 */ /* 0x000e6200000e0000 */
[----:B0-----:R-:W-:Y:S01]  /*03a0*/  UMOV UR4, 0x20 ;  /* 0x0000002000047882 */ /* 0x001fe20000000000 */
[----:B------:R-:W-:Y:S01]  /*03b0*/  UMOV UR12, 0x80 ;  /* 0x00000080000c7882 */ /* 0x000fe20000000000 */
[----:B------:R-:W-:Y:S01]  /*03c0*/  NOP ;  /* 0x0000000000007918 */ /* 0x000fe20000000000 */
[----:B------:R0:W0:Y:S01]  /*03d0*/  SHFL.IDX PT, R15, R2, RZ, 0x1f ;  /* 0x00001fff020f7589 */ /* 0x00002200000e0000 */
[----:B------:R-:W-:Y:S01]  /*03e0*/  ULDC.64 UR22, c[0x0][0x208] ;  /* 0x0000820000167ab9 */ /* 0x000fe20000000a00 */
[----:B-----5:R-:W-:-:S02]  /*03f0*/  ISETP.NE.OR P0, PT, R4, RZ, !P0 ;  /* 0x000000ff0400720c */ /* 0x020fc40004705670 */
[----:B-1----:R-:W-:Y:S02]  /*0400*/  ISETP.NE.OR P1, PT, R3, RZ, !P1 ;  /* 0x000000ff0300720c */ /* 0x002fe40004f25670 */
[----:B------:R-:W-:-:S04]  /*0410*/  SHF.R.S32.HI R3, RZ, 0x1f, R8 ;  /* 0x0000001fff037819 */ /* 0x000fc80000011408 */
[----:B------:R-:W-:-:S05]  /*0420*/  LEA.HI R3, R3, R8, RZ, 0x7 ;  /* 0x0000000803037211 */ /* 0x000fca00078f38ff */
[----:B------:R-:W-:Y:S01]  /*0430*/  VOTEU.ALL UP0, P0 ;  /* 0x00000000003f7886 */ /* 0x000fe20000000000 */
[----:B------:R-:W-:Y:S01]  /*0440*/  LOP3.LUT R3, R3, 0xffffff80, RZ, 0xc0, !PT ;  /* 0xffffff8003037812 */ /* 0x000fe200078ec0ff */
[----:B------:R-:W-:-:S03]  /*0450*/  VOTEU.ALL UP1, P1 ;  /* 0x00000000003f7886 */ /* 0x000fc60000820000 */
[----:B------:R-:W1:Y:S01]  /*0460*/  @!UP0 S2UR UR7, SR_CgaCtaId ;  /* 0x00000000000789c3 */ /* 0x000e620000008800 */
[----:B------:R-:W-:Y:S01]  /*0470*/  @!UP0 UMOV UR6, 0x400 ;  /* 0x0000040000068882 */ /* 0x000fe20000000000 */
[----:B------:R-:W-:-:S04]  /*0480*/  @!UP0 UIADD3 UR4, -UR4, 0x100000, URZ ;  /* 0x0010000004048890 */ /* 0x000fc8000fffe13f */
[----:B------:R-:W-:Y:S02]  /*0490*/  @!UP0 USHF.L.U32 UR5, UR4, 0xb, URZ ;  /* 0x0000000b04058899 */ /* 0x000fe4000800063f */
[----:B------:R-:W-:Y:S01]  /*04a0*/  @!UP0 USHF.L.U32 UR4, UR4, 0x1, URZ ;  /* 0x0000000104048899 */ /* 0x000fe2000800063f */
[----:B------:R-:W-:Y:S01]  /*04b0*/  IMAD.IADD R14, R8, 0x1, -R3 ;  /* 0x00000001080e7824 */ /* 0x000fe200078e0a03 */
[----:B------:R-:W-:Y:S01]  /*04c0*/  @!UP1 UMOV UR10, 0x400 ;  /* 0x00000400000a9882 */ /* 0x000fe20000000000 */
[----:B------:R-:W-:Y:S01]  /*04d0*/  VOTEU.ALL UP2, P1 ;  /* 0x00000000003f7886 */ /* 0x000fe20000840000 */
[----:B------:R-:W-:Y:S01]  /*04e0*/  VOTEU.ALL UP3, P1 ;  /* 0x00000000003f7886 */ /* 0x000fe20000860000 */
[----:B------:R-:W-:Y:S01]  /*04f0*/  VOTEU.ALL UP4, P1 ;  /* 0x00000000003f7886 */ /* 0x000fe20000880000 */
[----:B------:R-:W5:Y:S01]  /*0500*/  @!UP1 S2UR UR11, SR_CgaCtaId ;  /* 0x00000000000b99c3 */ /* 0x000f620000008800 */
[----:B------:R-:W-:Y:S01]  /*0510*/  VOTEU.ALL UP5, P1 ;  /* 0x00000000003f7886 */ /* 0x000fe200008a0000 */
[----:B------:R-:W-:Y:S01]  /*0520*/  ISETP.NE.AND P1, PT, RZ, UR16, PT ;  /* 0x00000010ff007c0c */ /* 0x000fe2000bf25270 */
[----:B-1----:R-:W-:-:S02]  /*0530*/  @!UP0 ULEA UR9, UR7, UR6, 0x18 ;  /* 0x0000000607098291 */ /* 0x002fc4000f8ec03f */
[----:B------:R-:W-:-:S04]  /*0540*/  @!UP1 UIADD3 UR6, -UR12, 0x100000, URZ ;  /* 0x001000000c069890 */ /* 0x000fc8000fffe13f */
[----:B------:R-:W-:Y:S02]  /*0550*/  @!UP1 USHF.L.U32 UR7, UR6, 0xb, URZ ;  /* 0x0000000b06079899 */ /* 0x000fe4000800063f */
[----:B------:R-:W-:Y:S01]  /*0560*/  @!UP1 USHF.L.U32 UR6, UR6, 0x1, URZ ;  /* 0x0000000106069899 */ /* 0x000fe2000800063f */
[----:B------:R-:W-:Y:S01]  /*0570*/  VOTEU.ALL UP0, P0 ;  /* 0x00000000003f7886 */ /* 0x000fe20000000000 */
[----:B-----5:R-:W-:Y:S01]  /*0580*/  @!UP1 ULEA UR10, UR11, UR10, 0x18 ;  /* 0x0000000a0b0a9291 */ /* 0x020fe2000f8ec03f */
[----:B------:R-:W-:Y:S01]  /*0590*/  VOTEU.ALL UP1, P0 ;  /* 0x00000000003f7886 */ /* 0x000fe20000020000 */
[----:B------:R-:W1:Y:S02]  /*05a0*/  FENCE.VIEW.ASYNC.S ;  /* 0x00000000000073c6 */ /* 0x000e640000000000 */
[----:B-1----:R-:W2:Y:S02]  /*05b0*/  @!UP0 SYNCS.EXCH.64 URZ, [UR9+0x50], UR4 ;  /* 0x00005004093f85b2 */ /* 0x002ea40008000100 */
[----:B------:R1:W2:Y:S01]  /*05c0*/  @!UP1 SYNCS.EXCH.64 URZ, [UR9+0x58], UR4 ;  /* 0x00005804093f95b2 */ /* 0x0002a20008000100 */
[----:B------:R-:W-:Y:S01]  /*05d0*/  NOP ;  /* 0x0000000000007918 */ /* 0x000fe20000000000 */
[----:B-1----:R-:W-:-:S02]  /*05e0*/  ULDC.64 UR4, c[0x0][0x598] ;  /* 0x0001660000047ab9 */ /* 0x002fc40000000a00 */
[----:B------:R-:W-:Y:S02]  /*05f0*/  ISETP.NE.U32.AND P0, PT, RZ, UR4, PT ;  /* 0x00000004ff007c0c */ /* 0x000fe4000bf05070 */
[----:B------:R1:W2:Y:S02]  /*0600*/  @!UP2 SYNCS.EXCH.64 URZ, [UR10+0x30], UR6 ;  /* 0x000030060a3fa5b2 */ /* 0x0002a40008000100 */
[----:B------:R-:W-:Y:S01]  /*0610*/  ISETP.NE.AND.EX P0, PT, RZ, UR5, PT, P0 ;  /* 0x00000005ff007c0c */ /* 0x000fe2000bf05300 */
[----:B------:R1:W2:Y:S01]  /*0620*/  @!UP3 SYNCS.EXCH.64 URZ, [UR10+0x38], UR6 ;  /* 0x000038060a3fb5b2 */ /* 0x0002a20008000100 */
[----:B------:R1:W2:Y:S01]  /*0630*/  @!UP4 SYNCS.EXCH.64 URZ, [UR10+0x40], UR6 ;  /* 0x000040060a3fc5b2 */ /* 0x0002a20008000100 */
[----:B------:R1:W2:Y:S01]  /*0640*/  @!UP5 SYNCS.EXCH.64 URZ, [UR10+0x48], UR6 ;  /* 0x000048060a3fd5b2 */ /* 0x0002a20008000100 */
[----:B------:R-:W-:Y:S01]  /*0650*/  NOP ;  /* 0x0000000000007918 */ /* 0x000fe20000000000 */
[----:B--234-:R-:W-:Y:S08]  /*0660*/  BAR.SYNC.DEFER_BLOCKING 0x0 ;  /* 0x0000000000007b1d */ /* 0x01cff00000010000 */
[----:B01----:R-:W-:Y:S05]  /*0670*/  @!P0 BRA `(.L_x_3) ;  /* 0x00000000001c8947 */ /* 0x003fea0003800000 */
[----:B------:R-:W0:Y:S02]  /*0680*/  LDC.64 R2, c[0x0][0x598] ;  /* 0x00016600ff027b82 */ /* 0x000e240000000a00 */
[----:B0-----:R-:W2:Y:S02]  /*0690*/  LDG.E.64 R2, desc[UR22][R2.64] ;  /* 0x0000001602027981 */ /* 0x001ea4000c1e1b00 */
[----:B--2---:R-:W-:-:S04]  /*06a0*/  ISETP.NE.U32.AND P0, PT, R2, RZ, PT ;  /* 0x000000ff0200720c */ /* 0x004fc80003f05070 */
[----:B------:R-:W-:-:S13]  /*06b0*/  ISETP.NE.AND.EX P0, PT, R3, RZ, PT, P0 ;  /* 0x000000ff0300720c */ /* 0x000fda0003f05300 */
[----:B------:R-:W-:Y:S05]  /*06c0*/  @!P0 BRA `(.L_x_3) ;  /* 0x0000000000088947 */ /* 0x000fea0003800000 */
[----:B------:R2:W5:Y:S01]  /*06d0*/  LD.E R6, desc[UR22][R2.64] ;  /* 0x0000001602067980 */ /* 0x000562000c101900 */
[----:B------:R-:W-:Y:S05]  /*06e0*/  BRA `(.L_x_4) ;  /* 0x0000000000207947 */ /* 0x000fea0003800000 */
.L_x_3:
[----:B------:R-:W-:Y:S02]  /*06f0*/  ULDC.64 UR4, c[0x0][0x588] ;  /* 0x0001620000047ab9 */ /* 0x000fe40000000a00 */
[----:B------:R-:W-:-:S04]  /*0700*/  ISETP.NE.U32.AND P0, PT, RZ, UR4, PT ;  /* 0x00000004ff007c0c */ /* 0x000fc8000bf05070 */
[----:B------:R-:W-:-:S13]  /*0710*/  ISETP.NE.AND.EX P0, PT, RZ, UR5, PT, P0 ;  /* 0x00000005ff007c0c */ /* 0x000fda000bf05300 */
[----:B------:R-:W-:Y:S05]  /*0720*/  @!P0 BRA `(.L_x_5) ;  /* 0x00000000000c8947 */ /* 0x000fea0003800000 */
[----:B------:R-:W0:Y:S02]  /*0730*/  LDC.64 R6, c[0x0][0x588] ;  /* 0x00016200ff067b82 */ /* 0x000e240000000a00 */
[----:B0-----:R1:W5:Y:S01]  /*0740*/  LDG.E R6, desc[UR22][R6.64] ;  /* 0x0000001606067981 */ /* 0x001362000c1e1900 */
[----:B------:R-:W-:Y:S05]  /*0750*/  BRA `(.L_x_4) ;  /* 0x0000000000047947 */ /* 0x000fea0003800000 */
.L_x_5:
[----:B------:R-:W0:Y:S02]  /*0760*/  LDC R6, c[0x0][0x580] ;  /* 0x00016000ff067b82 */ /* 0x000e240000000800 */
.L_x_4:
[----:B------:R-:W-:Y:S02]  /*0770*/  ULDC.64 UR4, c[0x0][0x5a0] ;  /* 0x0001680000047ab9 */ /* 0x000fe40000000a00 */
[----:B------:R-:W-:-:S04]  /*0780*/  ISETP.NE.U32.AND P0, PT, RZ, UR4, PT ;  /* 0x00000004ff007c0c */ /* 0x000fc8000bf05070 */
[----:B------:R-:W-:-:S13]  /*0790*/  ISETP.NE.AND.EX P0, PT, RZ, UR5, PT, P0 ;  /* 0x00000005ff007c0c */ /* 0x000fda000bf05300 */
[----:B------:R-:W-:Y:S05]  /*07a0*/  @!P0 BRA `(.L_x_6) ;  /* 0x00000000001c8947 */ /* 0x000fea0003800000 */
[----:B--2---:R-:W2:Y:S02]  /*07b0*/  LDC.64 R2, c[0x0][0x5a0] ;  /* 0x00016800ff027b82 */ /* 0x004ea40000000a00 */
[----:B--2---:R-:W2:Y:S02]  /*07c0*/  LDG.E.64 R2, desc[UR22][R2.64] ;  /* 0x0000001602027981 */ /* 0x004ea4000c1e1b00 */
[----:B--2---:R-:W-:-:S04]  /*07d0*/  ISETP.NE.U32.AND P0, PT, R2, RZ, PT ;  /* 0x000000ff0200720c */ /* 0x004fc80003f05070 */
[----:B------:R-:W-:-:S13]  /*07e0*/  ISETP.NE.AND.EX P0, PT, R3, RZ, PT, P0 ;  /* 0x000000ff0300720c */ /* 0x000fda0003f05300 */
[----:B------:R-:W-:Y:S05]  /*07f0*/  @!P0 BRA `(.L_x_6) ;  /* 0x0000000000088947 */ /* 0x000fea0003800000 */
[----:B-1----:R4:W5:Y:S01]  /*0800*/  LD.E R7, desc[UR22][R2.64] ;  /* 0x0000001602077980 */ /* 0x002962000c101900 */
[----:B------:R-:W-:Y:S05]  /*0810*/  BRA `(.L_x_7) ;  /* 0x0000000000207947 */ /* 0x000fea0003800000 */
.L_x_6:
[----:B------:R-:W-:Y:S02]  /*0820*/  ULDC.64 UR4, c[0x0][0x590] ;  /* 0x0001640000047ab9 */ /* 0x000fe40000000a00 */
[----:B------:R-:W-:-:S04]  /*0830*/  ISETP.NE.U32.AND P0, PT, RZ, UR4, PT ;  /* 0x00000004ff007c0c */ /* 0x000fc8000bf05070 */
[----:B------:R-:W-:-:S13]  /*0840*/  ISETP.NE.AND.EX P0, PT, RZ, UR5, PT, P0 ;  /* 0x00000005ff007c0c */ /* 0x000fda000bf05300 */
[----:B------:R-:W-:Y:S05]  /*0850*/  @!P0 BRA `(.L_x_8) ;  /* 0x00000000000c8947 */ /* 0x000fea0003800000 */
[----:B--2---:R-:W1:Y:S02]  /*0860*/  LDC.64 R2, c[0x0][0x590] ;  /* 0x00016400ff027b82 */ /* 0x004e640000000a00 */
[----:B-1----:R3:W5:Y:S01]  /*0870*/  LDG.E R7, desc[UR22][R2.64] ;  /* 0x0000001602077981 */ /* 0x002762000c1e1900 */
[----:B------:R-:W-:Y:S05]  /*0880*/  BRA `(.L_x_7) ;  /* 0x0000000000047947 */ /* 0x000fea0003800000 */
.L_x_8:
[----:B-1----:R-:W1:Y:S02]  /*0890*/  LDC R7, c[0x0][0x584] ;  /* 0x00016100ff077b82 */ /* 0x002e640000000800 */
.L_x_7:
[----:B------:R-:W0:Y:S01]  /*08a0*/  S2UR UR11, SR_CTAID.Y ;  /* 0x00000000000b79c3 */ /* 0x000e220000002600 */
[----:B------:R-:W-:Y:S01]  /*08b0*/  ULDC UR5, c[0x0][0x65c] ;  /* 0x0001970000057ab9 */ /* 0x000fe20000000800 */
[----:B------:R-:W-:Y:S01]  /*08c0*/  UISETP.NE.AND UP0, UPT, UR16, 0x2, UPT ;  /* 0x000000021000788c */ /* 0x000fe2000bf05270 */
[----:B------:R-:W-:Y:S01]  /*08d0*/  PRMT R9, RZ, 0x7610, R9 ;  /* 0x00007610ff097816 */ /* 0x000fe20000000009 */
[----:B------:R-:W-:Y:S01]  /*08e0*/  UISETP.NE.AND UP2, UPT, UR5, 0x1, UPT ;  /* 0x000000010500788c */ /* 0x000fe2000bf45270 */
[----:B------:R-:W-:-:S03]  /*08f0*/  IMAD.MOV.U32 R4, RZ, RZ, -0x1 ;  /* 0xffffffffff047424 */ /* 0x000fc600078e00ff */
[----:B------:R-:W0:Y:S07]  /*0900*/  S2UR UR4, SR_CTAID.X ;  /* 0x00000000000479c3 */ /* 0x000e2e0000002500 */
[----:B------:R-:W-:Y:S01]  /*0910*/  @UP2 ULDC UR14, c[0x0][0x10] ;  /* 0x00000400000e2ab9 */ /* 0x000fe20000000800 */
[----:B------:R-:W-:Y:S01]  /*0920*/  @UP2 UMOV UR7, URZ ;  /* 0x0000003f00072c82 */ /* 0x000fe20008000000 */
[----:B------:R-:W-:Y:S01]  /*0930*/  @UP2 UMOV UR5, URZ ;  /* 0x0000003f00052c82 */ /* 0x000fe20008000000 */
[----:B------:R-:W-:Y:S01]  /*0940*/  @!UP2 ULDC UR10, c[0x0][0xc] ;  /* 0x00000300000aaab9 */ /* 0x000fe20000000800 */
[----:B--234-:R-:W2:Y:S01]  /*0950*/  LDC.64 R2, c[0x0][0x650] ;  /* 0x00019400ff027b82 */ /* 0x01cea20000000a00 */
[----:B0-----:R-:W-:-:S02]  /*0960*/  @UP2 UMOV UR9, UR11 ;  /* 0x0000000b00092c82 */ /* 0x001fc40008000000 */
[----:B------:R-:W-:Y:S01]  /*0970*/  @UP2 UMOV UR6, UR9 ;  /* 0x0000000900062c82 */ /* 0x000fe20008000000 */
[----:B------:R-:W-:Y:S01]  /*0980*/  @!UP2 UMOV UR9, UR11 ;  /* 0x0000000b0009ac82 */ /* 0x000fe20008000000 */
[----:B------:R-:W-:-:S03]  /*0990*/  @UP2 UIMAD.WIDE.U32 UR14, UR4, UR14, UR6 ;  /* 0x0000000e040e22a5 */ /* 0x000fc6000f8e0006 */
[----:B------:R-:W-:Y:S01]  /*09a0*/  ULDC UR6, c[0x0][0xc] ;  /* 0x0000030000067ab9 */ /* 0x000fe20000000800 */
[----:B------:R-:W-:Y:S01]  /*09b0*/  @UP2 UIADD3 UR15, UR15, UR5, URZ ;  /* 0x000000050f0f2290 */ /* 0x000fe2000fffe03f */
[----:B------:R-:W-:Y:S02]  /*09c0*/  ULDC UR7, c[0x0][0x10] ;  /* 0x0000040000077ab9 */ /* 0x000fe40000000800 */
[----:B------:R-:W-:Y:S01]  /*09d0*/  UMOV UR5, URZ ;  /* 0x0000003f00057c82 */ /* 0x000fe20008000000 */
[----:B------:R-:W-:Y:S02]  /*09e0*/  UIMAD.WIDE.U32 UR6, UR6, UR7, URZ ;  /* 0x00000007060672a5 */ /* 0x000fe4000f8e003f */
[----:B------:R-:W-:Y:S01]  /*09f0*/  @!UP2 UIMAD.WIDE.U32 UR10, UR10, UR9, UR4 ;  /* 0x000000090a0aa2a5 */ /* 0x000fe2000f8e0004 */
[----:B------:R-:W-:Y:S02]  /*0a00*/  ULDC UR12, c[0x0][0x14] ;  /* 0x00000500000c7ab9 */ /* 0x000fe40000000800 */
[----:B------:R-:W-:-:S02]  /*0a10*/  UIMAD.WIDE.U32 UR20, UR6, UR12, URZ ;  /* 0x0000000c061472a5 */ /* 0x000fc4000f8e003f */
[----:B------:R-:W-:Y:S02]  /*0a20*/  UIMAD UR7, UR7, UR12, URZ ;  /* 0x0000000c070772a4 */ /* 0x000fe4000f8e023f */
[----:B------:R-:W-:Y:S01]  /*0a30*/  @!UP2 UMOV UR14, UR10 ;  /* 0x0000000a000eac82 */ /* 0x000fe20008000000 */
[----:B------:R-:W-:Y:S01]  /*0a40*/  @!UP2 UMOV UR15, UR11 ;  /* 0x0000000b000fac82 */ /* 0x000fe20008000000 */
[----:B------:R-:W-:Y:S02]  /*0a50*/  UIADD3 UR7, UR21, UR7, URZ ;  /* 0x0000000715077290 */ /* 0x000fe4000fffe03f */
[----:B------:R-:W-:-:S04]  /*0a60*/  UIADD3 UR6, UP1, UR14, UR20, URZ ;  /* 0x000000140e067290 */ /* 0x000fc8000ff3e03f */
[----:B------:R-:W-:Y:S02]  /*0a70*/  UIADD3.X UR10, UR15, UR7, URZ, UP1, !UPT ;  /* 0x000000070f0a7290 */ /* 0x000fe40008ffe43f */
[----:B------:R-:W-:Y:S02]  /*0a80*/  USEL UR6, UR6, UR14, !UP0 ;  /* 0x0000000e06067287 */ /* 0x000fe4000c000000 */
[----:B------:R-:W-:-:S04]  /*0a90*/  USEL UR10, UR10, UR15, !UP0 ;  /* 0x0000000f0a0a7287 */ /* 0x000fc8000c000000 */
[----:B--2---:R-:W-:Y:S01]  /*0aa0*/  ISETP.LE.U32.AND P0, PT, R2, UR6, PT ;  /* 0x0000000602007c0c */ /* 0x004fe2000bf03070 */
[----:B------:R-:W-:Y:S02]  /*0ab0*/  IMAD.MOV.U32 R2, RZ, RZ, -0x1 ;  /* 0xffffffffff027424 */ /* 0x000fe400078e00ff */
[----:B------:R-:W-:Y:S02]  /*0ac0*/  IMAD.U32 R0, RZ, RZ, UR10 ;  /* 0x0000000aff007e24 */ /* 0x000fe4000f8e00ff */
[----:B------:R-:W-:-:S03]  /*0ad0*/  IMAD.U32 R5, RZ, RZ, UR10 ;  /* 0x0000000aff057e24 */ /* 0x000fc6000f8e00ff */
[----:B------:R-:W-:Y:S01]  /*0ae0*/  ISETP.GE.U32.AND.EX P0, PT, R0, R3, PT, P0 ;  /* 0x000000030000720c */ /* 0x000fe20003f06100 */
[----:B------:R-:W-:Y:S02]  /*0af0*/  IMAD.U32 R0, RZ, RZ, UR6 ;  /* 0x00000006ff007e24 */ /* 0x000fe4000f8e00ff */
[----:B------:R-:W-:-:S10]  /*0b00*/  IMAD.MOV.U32 R3, RZ, RZ, -0x1 ;  /* 0xffffffffff037424 */ /* 0x000fd400078e00ff */
[----:B------:R-:W-:Y:S05]  /*0b10*/  @P0 BRA `(.L_x_9) ;  /* 0x0000000400880947 */ /* 0x000fea0003800000 */
[----:B------:R-:W-:Y:S01]  /*0b20*/  I2FP.F32.U32 R2, UR4 ;  /* 0x0000000400027c45 */ /* 0x000fe20008201000 */
[----:B------:R-:W-:Y:S01]  /*0b30*/  ULDC.64 UR18, c[0x0][0x628] ;  /* 0x00018a0000127ab9 */ /* 0x000fe20000000a00 */
[----:B------:R-:W-:Y:S01]  /*0b40*/  ULDC UR6, c[0x0][0x150] ;  /* 0x0000540000067ab9 */ /* 0x000fe20000000800 */
[----:B------:R-:W-:Y:S01]  /*0b50*/  ISETP.NE.U32.AND P0, PT, RZ, UR18, PT ;  /* 0x00000012ff007c0c */ /* 0x000fe2000bf05070 */
[----:B------:R-:W-:Y:S01]  /*0b60*/  ULDC UR25, c[0x0][0x630] ;  /* 0x00018c0000197ab9 */ /* 0x000fe20000000800 */
[----:B------:R-:W-:Y:S01]  /*0b70*/  FMUL R2, R2, UR6 ;  /* 0x0000000602027c20 */ /* 0x000fe20008400000 */
[----:B------:R-:W-:Y:S01]  /*0b80*/  R2UR UR26, R0 ;  /* 0x00000000001a72ca */ /* 0x000fe200000e0000 */
[----:B------:R-:W-:Y:S01]  /*0b90*/  ULDC UR28, c[0x0][0x154] ;  /* 0x00005500001c7ab9 */ /* 0x000fe20000000800 */
[----:B------:R-:W-:Y:S01]  /*0ba0*/  ISETP.NE.AND.EX P0, PT, RZ, UR19, PT, P0 ;  /* 0x00000013ff007c0c */ /* 0x000fe2000bf05300 */
[----:B------:R0:W2:Y:S01]  /*0bb0*/  F2I.U32.TRUNC.NTZ R3, R2 ;  /* 0x0000000200037305 */ /* 0x0000a2000020f000 */
[----:B------:R-:W-:-:S02]  /*0bc0*/  R2UR UR27, R5 ;  /* 0x00000000051b72ca */ /* 0x000fc400000e0000 */
[----:B------:R-:W-:Y:S02]  /*0bd0*/  R2UR UR10, R0 ;  /* 0x00000000000a72ca */ /* 0x000fe400000e0000 */
[----:B------:R-:W-:-:S07]  /*0be0*/  R2UR UR11, R5 ;  /* 0x00000000050b72ca */ /* 0x000fce00000e0000 */
[----:B0-----:R-:W-:Y:S08]  /*0bf0*/  @!P0 BRA `(.L_x_10) ;  /* 0x0000000000308947 */ /* 0x001ff00003800000 */
[----:B------:R-:W-:Y:S01]  /*0c00*/  R2UR UR10, R0 ;  /* 0x00000000000a72ca */ /* 0x000fe200000e0000 */
[----:B------:R-:W-:Y:S01]  /*0c10*/  ULDC UR6, c[0x0][0x634] ;  /* 0x00018d0000067ab9 */ /* 0x000fe20000000800 */
[----:B------:R-:W-:-:S11]  /*0c20*/  R2UR UR12, R5 ;  /* 0x00000000050c72ca */ /* 0x000fd600000e0000 */
[----:B------:R-:W-:-:S04]  /*0c30*/  UIADD3 UR6, UP1, UR10, UR6, URZ ;  /* 0x000000060a067290 */ /* 0x000fc8000ff3e03f */
[----:B------:R-:W-:-:S04]  /*0c40*/  UIADD3.X UR12, URZ, UR12, URZ, UP1, !UPT ;  /* 0x0000000c3f0c7290 */ /* 0x000fc80008ffe43f */
[----:B------:R-:W-:-:S04]  /*0c50*/  UIMAD.WIDE.U32 UR10, UR12, UR18, URZ ;  /* 0x000000120c0a72a5 */ /* 0x000fc8000f8e003f */
[----:B------:R-:W-:Y:S02]  /*0c60*/  UIMAD.WIDE.U32 UR14, UP1, UR6, UR19, UR10 ;  /* 0x00000013060e72a5 */ /* 0x000fe4000f82000a */
[----:B------:R-:W-:Y:S02]  /*0c70*/  UIMAD.WIDE.U32 UR10, UR6, UR18, URZ ;  /* 0x00000012060a72a5 */ /* 0x000fe4000f8e003f */
[----:B------:R-:W-:Y:S02]  /*0c80*/  UIADD3.X UR17, URZ, URZ, URZ, UP1, !UPT ;  /* 0x0000003f3f117290 */ /* 0x000fe40008ffe43f */
[----:B------:R-:W-:Y:S01]  /*0c90*/  UIADD3 URZ, UP1, UR11, UR14, URZ ;  /* 0x0000000e0b3f7290 */ /* 0x000fe2000ff3e03f */
[----:B------:R-:W-:-:S03]  /*0ca0*/  UMOV UR16, UR15 ;  /* 0x0000000f00107c82 */ /* 0x000fc60008000000 */
[----:B------:R-:W-:-:S12]  /*0cb0*/  UIMAD.WIDE.U32.X UR10, UR12, UR19, UR16, UP1 ;  /* 0x000000130c0a72a5 */ /* 0x000fd800088e0410 */
.L_x_10:
[----:B------:R-:W-:Y:S01]  /*0cc0*/  USHF.R.U64 UR5, UR10, UR25, UR11 ;  /* 0x000000190a057299 */ /* 0x000fe2000800120b */
[----:B------:R-:W-:Y:S01]  /*0cd0*/  I2FP.F32.U32 R2, UR9 ;  /* 0x0000000900027c45 */ /* 0x000fe20008201000 */
[----:B------:R-:W-:Y:S01]  /*0ce0*/  USHF.R.U32.HI UR6, URZ, UR25, UR11 ;  /* 0x000000193f067299 */ /* 0x000fe2000801160b */
[----:B--2---:R-:W-:Y:S01]  /*0cf0*/  R2UR UR16, R3 ;  /* 0x00000000031072ca */ /* 0x004fe200000e0000 */
[----:B------:R-:W-:Y:S02]  /*0d00*/  UIADD3 UR19, UP1, URZ, -UR5, URZ ;  /* 0x800000053f137290 */ /* 0x000fe4000ff3e03f */
[----:B------:R-:W-:Y:S01]  /*0d10*/  FMUL R2, R2, UR28 ;  /* 0x0000001c02027c20 */ /* 0x000fe20008400000 */
[----:B------:R-:W-:Y:S01]  /*0d20*/  ULDC.64 UR10, c[0x0][0x620] ;  /* 0x00018800000a7ab9 */ /* 0x000fe20000000a00 */
[----:B------:R-:W-:Y:S01]  /*0d30*/  UIADD3.X UR6, URZ, ~UR6, URZ, UP1, !UPT ;  /* 0x800000063f067290 */ /* 0x000fe20008ffe43f */
[----:B------:R-:W-:Y:S01]  /*0d40*/  UMOV UR14, UR26 ;  /* 0x0000001a000e7c82 */ /* 0x000fe20008000000 */
[----:B------:R-:W-:-:S02]  /*0d50*/  UMOV UR15, UR27 ;  /* 0x0000001b000f7c82 */ /* 0x000fc40008000000 */
[----:B------:R-:W-:Y:S01]  /*0d60*/  UIMAD UR6, UR6, UR10, URZ ;  /* 0x0000000a060672a4 */ /* 0x000fe2000f8e023f */
[----:B------:R-:W0:Y:S01]  /*0d70*/  F2I.U32.TRUNC.NTZ R2, R2 ;  /* 0x0000000200027305 */ /* 0x000e22000020f000 */
[----:B------:R-:W-:Y:S02]  /*0d80*/  UIMAD.WIDE.U32 UR14, UR19, UR10, UR14 ;  /* 0x0000000a130e72a5 */ /* 0x000fe4000f8e000e */
[----:B------:R-:W-:Y:S01]  /*0d90*/  UIMAD UR19, UR19, UR11, UR6 ;  /* 0x0000000b131372a4 */ /* 0x000fe2000f8e0206 */
[----:B------:R-:W-:Y:S01]  /*0da0*/  ULDC UR30, c[0x0][0x658] ;  /* 0x00019600001e7ab9 */ /* 0x000fe20000000800 */
[----:B------:R-:W-:Y:S02]  /*0db0*/  UMOV UR28, 0xffffffff ;  /* 0xffffffff001c7882 */ /* 0x000fe40000000000 */
[----:B------:R-:W-:Y:S01]  /*0dc0*/  UIADD3 UR19, UR15, UR19, URZ ;  /* 0x000000130f137290 */ /* 0x000fe2000fffe03f */
[----:B------:R-:W-:Y:S01]  /*0dd0*/  ULDC UR25, c[0x0][0x618] ;  /* 0x0001860000197ab9 */ /* 0x000fe20000000800 */
[----:B------:R-:W-:Y:S01]  /*0de0*/  ULDC.64 UR10, c[0x0][0x640] ;  /* 0x00019000000a7ab9 */ /* 0x000fe20000000a00 */
[----:B------:R-:W-:Y:S01]  /*0df0*/  USHF.L.U32 UR15, UR28, UR30, URZ ;  /* 0x0000001e1c0f7299 */ /* 0x000fe2000800063f */
[----:B------:R-:W-:Y:S01]  /*0e00*/  ISETP.NE.U32.AND P0, PT, RZ, UR10, PT ;  /* 0x0000000aff007c0c */ /* 0x000fe2000bf05070 */
[----:B------:R-:W-:-:S02]  /*0e10*/  USHF.R.U64 UR28, UR14, UR25, UR19 ;  /* 0x000000190e1c7299 */ /* 0x000fc40008001213 */
[----:B------:R-:W-:Y:S01]  /*0e20*/  USHF.R.U32.HI UR14, URZ, UR25, UR19 ;  /* 0x000000193f0e7299 */ /* 0x000fe20008011613 */
[----:B0-----:R-:W-:Y:S01]  /*0e30*/  R2UR UR18, R2 ;  /* 0x00000000021272ca */ /* 0x001fe200000e0000 */
[----:B------:R-:W-:Y:S01]  /*0e40*/  ULDC UR27, c[0x0][0x608] ;  /* 0x00018200001b7ab9 */ /* 0x000fe20000000800 */
[----:B------:R-:W-:Y:S01]  /*0e50*/  ISETP.NE.AND.EX P0, PT, RZ, UR11, PT, P0 ;  /* 0x0000000bff007c0c */ /* 0x000fe2000bf05300 */
[----:B------:R-:W-:Y:S02]  /*0e60*/  USHF.R.U64 UR32, UR28, UR27, UR14 ;  /* 0x0000001b1c207299 */ /* 0x000fe4000800120e */
[----:B------:R-:W-:Y:S01]  /*0e70*/  USHF.R.U32.HI UR14, URZ, UR27, UR14 ;  /* 0x0000001b3f0e7299 */ /* 0x000fe2000801160e */
[----:B------:R-:W-:Y:S01]  /*0e80*/  UMOV UR26, 0x1 ;  /* 0x00000001001a7882 */ /* 0x000fe20000000000 */
[----:B------:R-:W-:Y:S02]  /*0e90*/  UIADD3 UR16, -UR16, URZ, URZ ;  /* 0x0000003f10107290 */ /* 0x000fe4000fffe13f */
[----:B------:R-:W-:-:S02]  /*0ea0*/  USHF.R.U64 UR33, UR32, UR30, UR14 ;  /* 0x0000001e20217299 */ /* 0x000fc4000800120e */
[----:B------:R-:W-:Y:S01]  /*0eb0*/  USHF.L.U32 UR25, UR26, UR30, URZ ;  /* 0x0000001e1a197299 */ /* 0x000fe2000800063f */
[----:B------:R-:W-:Y:S01]  /*0ec0*/  ULDC UR17, c[0x0][0x144] ;  /* 0x0000510000117ab9 */ /* 0x000fe20000000800 */
[----:B------:R-:W-:Y:S01]  /*0ed0*/  ULDC UR6, c[0x0][0x600] ;  /* 0x0001800000067ab9 */ /* 0x000fe20000000800 */
[----:B------:R-:W-:Y:S02]  /*0ee0*/  ULOP3.LUT UR26, URZ, UR15, URZ, 0x33, !UPT ;  /* 0x0000000f3f1a7292 */ /* 0x000fe4000f8e333f */
[----:B------:R-:W-:Y:S02]  /*0ef0*/  USHF.R.U32.HI UR15, URZ, UR30, UR14 ;  /* 0x0000001e3f0f7299 */ /* 0x000fe4000801160e */
[----:B------:R-:W-:Y:S02]  /*0f00*/  UIADD3 UR12, UR6, -0x1, URZ ;  /* 0xffffffff060c7890 */ /* 0x000fe4000fffe03f */
[----:B------:R-:W-:Y:S02]  /*0f10*/  UIADD3 UR29, -UR18, URZ, URZ ;  /* 0x0000003f121d7290 */ /* 0x000fe4000fffe13f */
[----:B------:R-:W-:Y:S01]  /*0f20*/  UIMAD UR4, UR17, UR16, UR4 ;  /* 0x00000010110472a4 */ /* 0x000fe2000f8e0204 */
[----:B------:R-:W-:Y:S01]  /*0f30*/  ULDC UR34, c[0x0][0x148] ;  /* 0x0000520000227ab9 */ /* 0x000fe20000000800 */
[----:B------:R-:W-:Y:S01]  /*0f40*/  ULDC UR30, c[0x0][0x648] ;  /* 0x00019200001e7ab9 */ /* 0x000fe20000000800 */
[----:B------:R-:W-:Y:S01]  /*0f50*/  ULDC UR31, c[0x0][0x638] ;  /* 0x00018e00001f7ab9 */ /* 0x000fe20000000800 */
[----:B------:R-:W-:Y:S01]  /*0f60*/  UMOV UR14, UR33 ;  /* 0x00000021000e7c82 */ /* 0x000fe20008000000 */
[----:B------:R-:W-:Y:S07]  /*0f70*/  @!P0 BRA `(.L_x_11) ;  /* 0x0000000000308947 */ /* 0x000fee0003800000 */
[----:B------:R-:W-:Y:S02]  /*0f80*/  ULDC UR18, c[0x0][0x64c] ;  /* 0x0001930000127ab9 */ /* 0x000fe40000000800 */
        /* <DEDUP_REMOVED lines=8> */
[----:B------:R-:W-:-:S07]  /*1010*/  UIMAD.WIDE.U32.X UR10, UR27, UR11, UR18, UP1 ;  /* 0x0000000b1b0a72a5 */ /* 0x000fce00088e0412 */
[----:B------:R-:W-:Y:S01]  /*1020*/  UMOV UR14, UR10 ;  /* 0x0000000a000e7c82 */ /* 0x000fe20008000000 */
[----:B------:R-:W-:-:S05]  /*1030*/  UMOV UR15, UR11 ;  /* 0x0000000b000f7c82 */ /* 0x000fca0008000000 */
.L_x_11:
[----:B------:R-:W-:Y:S01]  /*1040*/  USHF.R.U64 UR10, UR14, UR30, UR15 ;  /* 0x0000001e0e0a7299 */ /* 0x000fe2000800120f */
[----:B------:R-:W-:Y:S01]  /*1050*/  IMAD.MOV.U32 R9, RZ, RZ, 0x1 ;  /* 0x00000001ff097424 */ /* 0x000fe200078e00ff */
[----:B------:R-:W-:Y:S01]  /*1060*/  @UP2 UIMAD UR4, UR34, UR29, UR9 ;  /* 0x0000001d220422a4 */ /* 0x000fe2000f8e0209 */
[----:B------:R-:W-:Y:S01]  /*1070*/  IMAD.U32 R4, RZ, RZ, UR5 ;  /* 0x00000005ff047e24 */ /* 0x000fe2000f8e00ff */
[----:B------:R-:W-:Y:S02]  /*1080*/  ULOP3.LUT UR26, UR32, UR26, URZ, 0xc0, !UPT ;  /* 0x0000001a201a7292 */ /* 0x000fe4000f8ec03f */
[----:B------:R-:W-:Y:S02]  /*1090*/  UIADD3 UR9, -UR10, URZ, URZ ;  /* 0x0000003f0a097290 */ /* 0x000fe4000fffe13f */
[----:B------:R-:W-:Y:S02]  /*10a0*/  ULOP3.LUT UR12, UR28, UR12, URZ, 0xc0, !UPT ;  /* 0x0000000c1c0c7292 */ /* 0x000fe4000f8ec03f */
[----:B------:R-:W-:-:S02]  /*10b0*/  UIMAD UR25, UR25, UR10, UR26 ;  /* 0x0000000a191972a4 */ /* 0x000fc4000f8e021a */
[----:B------:R-:W-:Y:S01]  /*10c0*/  UIMAD UR9, UR9, UR31, UR33 ;  /* 0x0000001f090972a4 */ /* 0x000fe2000f8e0221 */
[----:B------:R-:W-:Y:S02]  /*10d0*/  ULDC UR10, c[0x0][0x610] ;  /* 0x00018400000a7ab9 */ /* 0x000fe40000000800 */
[----:B------:R-:W-:Y:S02]  /*10e0*/  UIMAD UR4, UR25, UR10, UR4 ;  /* 0x0000000a190472a4 */ /* 0x000fe4000f8e0204 */
[----:B------:R-:W-:-:S04]  /*10f0*/  UIMAD UR9, UR9, UR6, UR12 ;  /* 0x00000006090972a4 */ /* 0x000fc8000f8e020c */
[----:B------:R-:W-:Y:S02]  /*1100*/  USEL UR6, UR9, UR4, !UP2 ;  /* 0x0000000409067287 */ /* 0x000fe4000d000000 */
[----:B------:R-:W-:-:S04]  /*1110*/  USEL UR4, UR4, UR9, !UP2 ;  /* 0x0000000904047287 */ /* 0x000fc8000d000000 */
[----:B------:R-:W-:Y:S02]  /*1120*/  IMAD.U32 R3, RZ, RZ, UR6 ;  /* 0x00000006ff037e24 */ /* 0x000fe4000f8e00ff */
[----:B------:R-:W-:-:S07]  /*1130*/  IMAD.U32 R2, RZ, RZ, UR4 ;  /* 0x00000004ff027e24 */ /* 0x000fce000f8e00ff */
.L_x_9:
[----:B------:R-:W-:Y:S02]  /*1140*/  ULDC UR4, c[0x0][0x28c] ;  /* 0x0000a30000047ab9 */ /* 0x000fe40000000800 */
[----:B------:R-:W-:-:S04]  /*1150*/  UIADD3 UR4, UR4, 0x3f, URZ ;  /* 0x0000003f04047890 */ /* 0x000fc8000fffe03f */
[----:B------:R-:W-:-:S04]  /*1160*/  USHF.R.S32.HI UR5, URZ, 0x1f, UR4 ;  /* 0x0000001f3f057899 */ /* 0x000fc80008011404 */
[----:B------:R-:W-:-:S04]  /*1170*/  ULEA.HI UR5, UR5, UR4, URZ, 0x6 ;  /* 0x0000000405057291 */ /* 0x000fc8000f8f303f */
[----:B------:R-:W-:Y:S01]  /*1180*/  USHF.R.S32.HI UR14, URZ, 0x6, UR5 ;  /* 0x000000063f0e7899 */ /* 0x000fe20008011405 */
[----:B------:R-:W-:Y:S11]  /*1190*/  @!P1 BRA `(.L_x_12) ;  /* 0x0000004400389947 */ /* 0x000ff60003800000 */
[----:B------:R-:W-:-:S06]  /*11a0*/  UISETP.GT.U32.AND UP1, UPT, UR24, 0x1, UPT ;  /* 0x000000011800788c */ /* 0x000fcc000bf24070 */
[----:B------:R-:W-:-:S13]  /*11b0*/  PLOP3.LUT P0, PT, PT, PT, UP1, 0x80, 0x0 ;  /* 0x000000000000781c */ /* 0x000fda0003f0f018 */
[----:B------:R-:W-:Y:S05]  /*11c0*/  @P0 EXIT ;  /* 0x000000000000094d */ /* 0x000fea0003800000 */
.L_x_13:
[----:B------:R-:W-:-:S08]  /*11d0*/  NOP ;  /* 0x0000000000007918 */ /* 0x000fd00000000000 */
[----:B------:R-:W0:Y:S02]  /*11e0*/  USETMAXREG.TRY_ALLOC.CTAPOOL UP1, 0xe8 ;  /* 0x000000e8000079c8 */ /* 0x000e240008020600 */
[----:B0-----:R-:W-:-:S13]  /*11f0*/  PLOP3.LUT P0, PT, PT, PT, UP1, 0x80, 0x0 ;  /* 0x000000000000781c */ /* 0x001fda0003f0f018 */
[----:B------:R-:W-:Y:S05]  /*1200*/  @!P0 BRA `(.L_x_13) ;  /* 0xfffffffc00f08947 */ /* 0x000fea000383ffff */
[----:B------:R-:W-:-:S13]  /*1210*/  LOP3.LUT P0, RZ, R9, 0xff, RZ, 0xc0, !PT ;  /* 0x000000ff09ff7812 */ /* 0x000fda000780c0ff */
[----:B------:R-:W-:Y:S05]  /*1220*/  @!P0 EXIT ;  /* 0x000000000000894d */ /* 0x000fea0003800000 */
[----:B------:R-:W0:Y:S01]  /*1230*/  S2UR UR5, SR_CgaCtaId ;  /* 0x00000000000579c3 */ /* 0x000e220000008800 */
[----:B------:R-:W-:Y:S01]  /*1240*/  SHF.R.S32.HI R9, RZ, 0x1f, R14 ;  /* 0x0000001fff097819 */ /* 0x000fe2000001140e */
[----:B------:R-:W-:Y:S01]  /*1250*/  USHF.R.U32.HI UR4, URZ, 0x1, UR14 ;  /* 0x000000013f047899 */ /* 0x000fe2000801160e */
[----:B------:R-:W-:Y:S02]  /*1260*/  UMOV UR12, 0x400 ;  /* 0x00000400000c7882 */ /* 0x000fe40000000000 */
[CC--:B------:R-:W-:Y:S01]  /*1270*/  LEA.HI R8, R9.reuse, R14.reuse, RZ, 0x2 ;  /* 0x0000000e09087211 */ /* 0x0c0fe200078f10ff */
[----:B------:R-:W-:Y:S01]  /*1280*/  ULOP3.LUT UR15, UR14, 0x1, URZ, 0xc0, !UPT ;  /* 0x000000010e0f7892 */ /* 0x000fe2000f8ec03f */
[----:B------:R-:W-:Y:S01]  /*1290*/  LEA.HI R12, R9, R14, RZ, 0x5 ;  /* 0x0000000e090c7211 */ /* 0x000fe200078f28ff */
[----:B------:R-:W-:Y:S01]  /*12a0*/  ULOP3.LUT UR4, UR4, 0x1, URZ, 0xc0, !UPT ;  /* 0x0000000104047892 */ /* 0x000fe2000f8ec03f */
[--C-:B------:R-:W-:Y:S01]  /*12b0*/  SHF.R.S32.HI R11, RZ, 0x2, R8.reuse ;  /* 0x00000002ff0b7819 */ /* 0x100fe20000011408 */
[----:B------:R-:W-:Y:S01]  /*12c0*/  USEL UR15, UR15, URZ, !UP0 ;  /* 0x0000003f0f0f7287 */ /* 0x000fe2000c000000 */
[----:B------:R-:W-:Y:S01]  /*12d0*/  SHF.R.S32.HI R10, RZ, 0x1f, R8 ;  /* 0x0000001fff0a7819 */ /* 0x000fe20000011408 */
[----:B------:R-:W-:Y:S01]  /*12e0*/  UISETP.EQ.U32.AND UP0, UPT, UR4, 0x1, !UP0 ;  /* 0x000000010400788c */ /* 0x000fe2000c702070 */
[----:B------:R-:W-:Y:S01]  /*12f0*/  LOP3.LUT R9, R8, 0xfffffffc, RZ, 0xc0, !PT ;  /* 0xfffffffc08097812 */ /* 0x000fe200078ec0ff */
[----:B------:R-:W-:Y:S01]  /*1300*/  UISETP.LT.AND UP1, UPT, UR14, 0x1, UPT ;  /* 0x000000010e00788c */ /* 0x000fe2000bf21270 */
[----:B------:R-:W-:Y:S01]  /*1310*/  LEA.HI R10, R10, R11, RZ, 0x3 ;  /* 0x0000000b0a0a7211 */ /* 0x000fe200078f18ff */
[----:B------:R-:W-:Y:S01]  /*1320*/  ULDC UR6, c[0x0][0x284] ;  /* 0x0000a10000067ab9 */ /* 0x000fe20000000800 */
[----:B------:R-:W-:Y:S01]  /*1330*/  ULOP3.LUT UR27, UR13, 0x1, URZ, 0xfc, !UPT ;  /* 0x000000010d1b7892 */ /* 0x000fe2000f8efc3f */
[----:B------:R-:W-:Y:S01]  /*1340*/  IMAD.IADD R14, R14, 0x1, -R9 ;  /* 0x000000010e0e7824 */ /* 0x000fe200078e0a09 */
[----:B------:R-:W-:Y:S01]  /*1350*/  LOP3.LUT R8, R10, 0xfffffff8, RZ, 0xc0, !PT ;  /* 0xfffffff80a087812 */ /* 0x000fe200078ec0ff */
[----:B------:R-:W-:Y:S01]  /*1360*/  VIADD R10, R15, 0xffffffff ;  /* 0xffffffff0f0a7836 */ /* 0x000fe20000000000 */
[----:B------:R-:W-:-:S02]  /*1370*/  USEL UR16, UR14, 0x1, UP1 ;  /* 0x000000010e107887 */ /* 0x000fc40008800000 */
[----:B------:R-:W-:Y:S01]  /*1380*/  USEL UR17, URZ, 0x1, !UP0 ;  /* 0x000000013f117887 */ /* 0x000fe2000c000000 */
[----:B------:R-:W-:Y:S01]  /*1390*/  IMAD.IADD R8, R11, 0x1, -R8 ;  /* 0x000000010b087824 */ /* 0x000fe200078e0a08 */
[----:B0-----:R-:W-:Y:S01]  /*13a0*/  ULEA UR12, UR5, UR12, 0x18 ;  /* 0x0000000c050c7291 */ /* 0x001fe2000f8ec03f */
[C---:B------:R-:W-:Y:S01]  /*13b0*/  ISETP.NE.AND P0, PT, R10.reuse, RZ, PT ;  /* 0x000000ff0a00720c */ /* 0x040fe20003f05270 */
[----:B------:R-:W-:Y:S01]  /*13c0*/  IMAD.SHL.U32 R10, R10, 0x8, RZ ;  /* 0x000000080a0a7824 */ /* 0x000fe200078e00ff */
[----:B------:R-:W-:Y:S01]  /*13d0*/  SHF.R.S32.HI R11, RZ, 0x5, R12 ;  /* 0x00000005ff0b7819 */ /* 0x000fe2000001140c */
[----:B------:R-:W-:Y:S01]  /*13e0*/  UIADD3 UR4, UR12, 0x2100, URZ ;  /* 0x000021000c047890 */ /* 0x000fe2000fffe03f */
[--C-:B------:R-:W-:Y:S01]  /*13f0*/  SHF.R.S32.HI R9, RZ, 0x1f, R8.reuse ;  /* 0x0000001fff097819 */ /* 0x100fe20000011408 */
[----:B------:R-:W-:Y:S01]  /*1400*/  UIADD3 UR5, UR12, 0x100, URZ ;  /* 0x000001000c057890 */ /* 0x000fe2000fffe03f */
[----:B------:R-:W-:Y:S01]  /*1410*/  LOP3.LUT R10, R10, 0x8, RZ, 0xc0, !PT ;  /* 0x000000080a0a7812 */ /* 0x000fe200078ec0ff */
[----:B------:R-:W-:Y:S01]  /*1420*/  UIADD3 UR32, UR12, 0x30, URZ ;  /* 0x000000300c207890 */ /* 0x000fe2000fffe03f */
[C-C-:B------:R-:W-:Y:S01]  /*1430*/  IMAD R19, R11.reuse, -0x10, -R8.reuse ;  /* 0xfffffff00b137824 */ /* 0x140fe200078e0a08 */
[----:B------:R-:W-:Y:S01]  /*1440*/  USHF.R.U32.HI UR4, URZ, 0x4, UR4 ;  /* 0x000000043f047899 */ /* 0x000fe20008011604 */
[----:B------:R-:W-:Y:S01]  /*1450*/  IMAD.WIDE R8, R11, 0x10, R8 ;  /* 0x000000100b087825 */ /* 0x000fe200078e0208 */
[----:B------:R-:W-:Y:S01]  /*1460*/  USHF.R.U32.HI UR5, URZ, 0x4, UR5 ;  /* 0x000000043f057899 */ /* 0x000fe20008011605 */
[----:B------:R-:W-:Y:S01]  /*1470*/  SEL R84, RZ, 0x1, P0 ;  /* 0x00000001ff547807 */ /* 0x000fe20000000000 */
[----:B------:R-:W-:Y:S01]  /*1480*/  ULOP3.LUT UR4, UR4, 0x3fff, URZ, 0xc0, !UPT ;  /* 0x00003fff04047892 */ /* 0x000fe2000f8ec03f */
[----:B------:R-:W-:Y:S01]  /*1490*/  LEA R15, R15, UR32, 0x3 ;  /* 0x000000200f0f7c11 */ /* 0x000fe2000f8e18ff */
[----:B------:R-:W-:Y:S01]  /*14a0*/  ULOP3.LUT UR5, UR5, 0x3fff, URZ, 0xc0, !UPT ;  /* 0x00003fff05057892 */ /* 0x000fe2000f8ec03f */
[C---:B------:R-:W-:Y:S01]  /*14b0*/  LOP3.LUT R85, R10.reuse, 0x8, RZ, 0x3c, !PT ;  /* 0x000000080a557812 */ /* 0x040fe200078e3cff */
[----:B------:R-:W-:Y:S01]  /*14c0*/  VIADD R19, R19, UR6 ;  /* 0x0000000613137c36 */ /* 0x000fe20008000000 */
[----:B------:R-:W-:Y:S01]  /*14d0*/  LOP3.LUT R18, R10, 0x18, RZ, 0x3c, !PT ;  /* 0x000000180a127812 */ /* 0x000fe200078e3cff */
[----:B------:R-:W-:-:S02]  /*14e0*/  UIADD3 UR16, -UR16, UR14, URZ ;  /* 0x0000000e10107290 */ /* 0x000fc4000fffe13f */
[----:B------:R-:W-:Y:S02]  /*14f0*/  ULOP3.LUT UR18, UR4, 0x10000, URZ, 0xfc, !UPT ;  /* 0x0001000004127892 */ /* 0x000fe4000f8efc3f */
[----:B------:R-:W-:-:S12]  /*1500*/  ULOP3.LUT UR19, UR5, 0x10000, URZ, 0xfc, !UPT ;  /* 0x0001000005137892 */ /* 0x000fd8000f8efc3f */
.L_x_104:
[----:B------:R-:W-:Y:S01]  /*1510*/  SHF.L.U32 R10, R84, 0x1f, RZ ;  /* 0x0000001f540a7819 */ /* 0x000fe200000006ff */
[----:B------:R-:W0:Y:S01]  /*1520*/  LDC R11, c[0x0][0x28c] ;  /* 0x0000a300ff0b7b82 */ /* 0x000e220000000800 */
[----:B------:R-:W-:Y:S01]  /*1530*/  UMOV UR4, URZ ;  /* 0x0000003f00047c82 */ /* 0x000fe20008000000 */
[----:B------:R-:W-:Y:S01]  /*1540*/  UMOV UR24, UR15 ;  /* 0x0000000f00187c82 */ /* 0x000fe20008000000 */
[----:B--2---:R-:W2:Y:S01]  /*1550*/  SYNCS.PHASECHK.TRANS64.TRYWAIT P0, [R15+URZ+-0x8], R10 ;  /* 0xfffff80a0f0075a7 */ /* 0x004ea2000800017f */
[----:B0-----:R-:W-:Y:S01]  /*1560*/  ISETP.GE.AND P1, PT, R11, 0x1, PT ;  /* 0x000000010b00780c */ /* 0x001fe20003f26270 */
[----:B--234-:R-:W-:-:S12]  /*1570*/  @!P0 BRA `(.L_x_14) ;  /* 0x0000004c00e88947 */ /* 0x01cfd80003800000 */
.L_x_124:
[----:B------:R-:W-:Y:S01]  /*1580*/  UMOV UR5, URZ ;  /* 0x0000003f00057c82 */ /* 0x000fe20008000000 */
[----:B------:R-:W-:Y:S01]  /*1590*/  UMOV UR6, URZ ;  /* 0x0000003f00067c82 */ /* 0x000fe20008000000 */
[----:B------:R-:W-:Y:S02]  /*15a0*/  CS2R R20, SRZ ;  /* 0x0000000000147805 */ /* 0x000fe4000001ff00 */
[----:B------:R-:W-:Y:S02]  /*15b0*/  CS2R R22, SRZ ;  /* 0x0000000000167805 */ /* 0x000fe4000001ff00 */
[----:B------:R-:W-:Y:S02]  /*15c0*/  CS2R R56, SRZ ;  /* 0x0000000000387805 */ /* 0x000fe4000001ff00 */
[----:B------:R-:W-:Y:S02]  /*15d0*/  CS2R R58, SRZ ;  /* 0x00000000003a7805 */ /* 0x000fe4000001ff00 */
[----:B------:R-:W-:-:S02]  /*15e0*/  CS2R R60, SRZ ;  /* 0x00000000003c7805 */ /* 0x000fc4000001ff00 */
[----:B------:R-:W-:Y:S02]  /*15f0*/  CS2R R62, SRZ ;  /* 0x00000000003e7805 */ /* 0x000fe4000001ff00 */
        /* <DEDUP_REMOVED lines=9> */
[----:B------:R-:W-:Y:S01]  /*1690*/  CS2R R82, SRZ ;  /* 0x0000000000527805 */ /* 0x000fe2000001ff00 */
[----:B------:R-:W-:Y:S01]  /*16a0*/  IMAD.U32 R13, RZ, RZ, UR17 ;  /* 0x00000011ff0d7e24 */ /* 0x000fe2000f8e00ff */
        /* <DEDUP_REMOVED lines=15> */
[----:B------:R-:W-:Y:S01]  /*17a0*/  CS2R R54, SRZ ;  /* 0x0000000000367805 */ /* 0x000fe2000001ff00 */
[----:B------:R-:W-:Y:S06]  /*17b0*/  @!P1 BRA `(.L_x_15) ;  /* 0x00000004005c9947 */ /* 0x000fec0003800000 */
[----:B------:R-:W-:-:S06]  /*17c0*/  UISETP.NE.AND UP0, UPT, UR27, 0x3, UPT ;  /* 0x000000031b00788c */ /* 0x000fcc000bf05270 */
[----:B------:R-:W-:-:S13]  /*17d0*/  PLOP3.LUT P1, PT, PT, PT, UP0, 0x80, 0x0 ;  /* 0x000000000000781c */ /* 0x000fda0003f2f008 */
[----:B------:R-:W-:Y:S05]  /*17e0*/  @!P1 BRA `(.L_x_16) ;  /* 0x0000000000049947 */ /* 0x000fea0003800000 */
[----:B------:R-:W-:Y:S01]  /*17f0*/  BPT.TRAP 0x1 ;  /* 0x000000040000795c */ /* 0x000fe20000300000 */
.L_x_16:
[----:B------:R-:W-:Y:S01]  /*1800*/  ULEA UR4, UR15, UR12, 0x3 ;  /* 0x0000000c0f047291 */ /* 0x000fe2000f8e183f */
[----:B0-----:R-:W-:-:S05]  /*1810*/  IMAD.U32 R10, RZ, RZ, UR17 ;  /* 0x00000011ff0a7e24 */ /* 0x001fca000f8e00ff */
[----:B------:R-:W-:-:S04]  /*1820*/  SHF.L.U32 R10, R10, 0x1f, RZ ;  /* 0x0000001f0a0a7819 */ /* 0x000fc800000006ff */
[----:B------:R0:W2:Y:S01]  /*1830*/  SYNCS.PHASECHK.TRANS64.TRYWAIT P0, [UR4], R10 ;  /* 0x0000000aff0075a7 */ /* 0x0000a20008000144 */
[----:B------:R-:W-:Y:S05]  /*1840*/  @!P1 BRA `(.L_x_17) ;  /* 0x0000000000049947 */ /* 0x000fea0003800000 */
[----:B------:R-:W-:Y:S01]  /*1850*/  BPT.TRAP 0x1 ;  /* 0x000000040000795c */ /* 0x000fe20000300000 */
.L_x_17:
[----:B--2---:R-:W-:Y:S05]  /*1860*/  @P0 BRA `(.L_x_18) ;  /* 0x0000000000080947 */ /* 0x004fea0003800000 */
[----:B------:R-:W2:Y:S02]  /*1870*/  SYNCS.PHASECHK.TRANS64.TRYWAIT P0, [UR4], R10 ;  /* 0x0000000aff0075a7 */ /* 0x000ea40008000144 */
[----:B--2---:R-:W-:Y:S05]  /*1880*/  @!P0 BRA `(.L_x_19) ;  /* 0x0000004c00388947 */ /* 0x004fea0003800000 */
.L_x_18:
[----:B------:R-:W-:Y:S01]  /*1890*/  ULEA UR8, UR15, UR19, 0x8 ;  /* 0x000000130f087291 */ /* 0x000fe2000f8e403f */
[----:B------:R-:W-:Y:S01]  /*18a0*/  WARPGROUP.ARRIVE ;  /* 0x00000000000079c5 */ /* 0x000fe20000000000 */
[----:B------:R-:W-:Y:S01]  /*18b0*/  ULEA UR10, UR15, UR18, 0x8 ;  /* 0x000000120f0a7291 */ /* 0x000fe2000f8e403f */
[----:B------:R-:W-:Y:S01]  /*18c0*/  CS2R R20, SRZ ;  /* 0x0000000000147805 */ /* 0x000fe2000001ff00 */
[----:B------:R-:W-:Y:S01]  /*18d0*/  UMOV UR9, 0x80000020 ;  /* 0x8000002000097882 */ /* 0x000fe20000000000 */
[----:B------:R-:W-:Y:S01]  /*18e0*/  UMOV UR11, 0x80000020 ;  /* 0x80000020000b7882 */ /* 0x000fe20000000000 */
[----:B------:R-:W-:Y:S01]  /*18f0*/  ULDC UR5, c[0x0][0x50c] ;  /* 0x0001430000057ab9 */ /* 0x000fe20000000800 */
[----:B------:R-:W-:Y:S01]  /*1900*/  UMOV UR4, 0x2 ;  /* 0x0000000200047882 */ /* 0x000fe20000000000 */
[----:B------:R-:W-:Y:S01]  /*1910*/  UISETP.NE.AND UP0, UPT, UR5, 0x2, UPT ;  /* 0x000000020500788c */ /* 0x000fe2000bf05270 */
[----:B------:R-:W-:Y:S02]  /*1920*/  CS2R R22, SRZ ;  /* 0x0000000000167805 */ /* 0x000fe4000001ff00 */
[----:B------:R-:W-:Y:S01]  /*1930*/  CS2R R56, SRZ ;  /* 0x0000000000387805 */ /* 0x000fe2000001ff00 */
[----:B------:R-:W-:Y:S01]  /*1940*/  QGMMA.64x64x32.F32.E4M3.E4M3 R24, gdesc[UR8], RZ, !UPT ;  /* 0x00e00000081879f3 */ /* 0x000fe2000c7008ff */
[----:B------:R-:W-:Y:S01]  /*1950*/  USEL UR5, URZ, 0x1, UP0 ;  /* 0x000000013f057887 */ /* 0x000fe20008000000 */
[----:B------:R-:W-:Y:S01]  /*1960*/  CS2R R58, SRZ ;  /* 0x00000000003a7805 */ /* 0x000fe2000001ff00 */
[----:B------:R-:W-:Y:S01]  /*1970*/  UIADD3 UR8, UR8, 0x2, URZ ;  /* 0x0000000208087890 */ /* 0x000fe2000fffe03f */
[----:B------:R-:W-:Y:S01]  /*1980*/  CS2R R60, SRZ ;  /* 0x00000000003c7805 */ /* 0x000fe2000001ff00 */
[----:B------:R-:W-:Y:S01]  /*1990*/  UIADD3 UR10, UR10, 0x2, URZ ;  /* 0x000000020a0a7890 */ /* 0x000fe2000fffe03f */
[----:B------:R-:W-:-:S02]  /*19a0*/  CS2R R62, SRZ ;  /* 0x00000000003e7805 */ /* 0x000fc4000001ff00 */
[----:B------:R-:W-:Y:S01]  /*19b0*/  ISETP.NE.AND P0, PT, RZ, UR5, PT ;  /* 0x00000005ff007c0c */ /* 0x000fe2000bf05270 */
[----:B------:R-:W-:Y:S01]  /*19c0*/  UMOV UR9, 0x80000020 ;  /* 0x8000002000097882 */ /* 0x000fe20000000000 */
[----:B------:R-:W-:Y:S01]  /*19d0*/  UMOV UR11, 0x80000020 ;  /* 0x80000020000b7882 */ /* 0x000fe20000000000 */
        /* <DEDUP_REMOVED lines=10> */
[----:B------:R-:W-:Y:S01]  /*1a80*/  QGMMA.64x64x32.F32.E4M3.E4M3 R24, gdesc[UR8], R24, gsb0 ;  /* 0x00e00000081879f3 */ /* 0x000fe20008000818 */
[----:B------:R-:W-:Y:S05]  /*1a90*/  @!P0 BRA `(.L_x_20) ;  /* 0x0000000000888947 */ /* 0x000fea0003800000 */
[----:B------:R-:W-:Y:S02]  /*1aa0*/  WARPGROUP.DEPBAR.LE gsb0, 0x0 ;  /* 0x00008000000079c5 */ /* 0x000fe40000010000 */
[----:B------:R-:W-:-:S01]  /*1ab0*/  FADD R83, RZ, R24 ;  /* 0x00000018ff537221 */ /* 0x000fc20000000000 */
[----:B------:R-:W-:Y:S01]  /*1ac0*/  FADD R82, RZ, R25 ;  /* 0x00000019ff527221 */ /* 0x000fe20000000000 */
        /* <DEDUP_REMOVED lines=30> */
[----:B------:R-:W-:-:S06]  /*1cb0*/  UMOV UR4, URZ ;  /* 0x0000003f00047c82 */ /* 0x000fcc0008000000 */
.L_x_20:
[----:B------:R-:W-:-:S04]  /*1cc0*/  UIADD3 UR24, UR15, 0x1, URZ ;  /* 0x000000010f187890 */ /* 0x000fc8000fffe03f */
[----:B------:R-:W-:-:S04]  /*1cd0*/  UISETP.NE.AND UP0, UPT, UR24, 0x2, UPT ;  /* 0x000000021800788c */ /* 0x000fc8000bf05270 */
[----:B------:R-:W-:Y:S02]  /*1ce0*/  USEL UR6, URZ, 0x1, UP0 ;  /* 0x000000013f067887 */ /* 0x000fe40008000000 */
[----:B------:R-:W-:Y:S02]  /*1cf0*/  USEL UR24, UR24, URZ, UP0 ;  /* 0x0000003f18187287 */ /* 0x000fe40008000000 */
[----:B------:R-:W-:-:S06]  /*1d00*/  ULOP3.LUT UR6, UR17, UR6, URZ, 0x3c, !UPT ;  /* 0x0000000611067292 */ /* 0x000fcc000f8e3c3f */
[----:B------:R-:W-:Y:S01]  /*1d10*/  IMAD.U32 R13, RZ, RZ, UR6 ;  /* 0x00000006ff0d7e24 */ /* 0x000fe2000f8e00ff */
[----:B------:R-:W-:-:S06]  /*1d20*/  UMOV UR6, 0x1 ;  /* 0x0000000100067882 */ /* 0x000fcc0000000000 */
.L_x_15:
[----:B------:R-:W-:-:S06]  /*1d30*/  UISETP.GE.AND UP0, UPT, UR16, 0x1, UPT ;  /* 0x000000011000788c */ /* 0x000fcc000bf06270 */
[----:B------:R-:W-:-:S13]  /*1d40*/  PLOP3.LUT P0, PT, PT, PT, UP0, 0x80, 0x0 ;  /* 0x000000000000781c */ /* 0x000fda0003f0f008 */
[----:B------:R-:W-:Y:S05]  /*1d50*/  @!P0 BRA `(.L_x_21) ;  /* 0x00000004006c8947 */ /* 0x000fea0003800000 */
[----:B0-2---:R-:W-:Y:S01]  /*1d60*/  IMAD.U32 R10, RZ, RZ, UR16 ;  /* 0x00000010ff0a7e24 */ /* 0x005fe2000f8e00ff */
[----:B------:R-:W-:Y:S01]  /*1d70*/  UMOV UR25, UR15 ;  /* 0x0000000f00197c82 */ /* 0x000fe20008000000 */
[----:B------:R-:W-:-:S05]  /*1d80*/  ULDC UR26, c[0x0][0x50c] ;  /* 0x00014300001a7ab9 */ /* 0x000fca0000000800 */
.L_x_29:
[----:B------:R-:W-:-:S06]  /*1d90*/  UISETP.NE.AND UP0, UPT, UR27, 0x3, UPT ;  /* 0x000000031b00788c */ /* 0x000fcc000bf05270 */
[----:B------:R-:W-:-:S13]  /*1da0*/  PLOP3.LUT P1, PT, PT, PT, UP0, 0x80, 0x0 ;  /* 0x000000000000781c */ /* 0x000fda0003f2f008 */
[----:B0-2---:R-:W-:Y:S05]  /*1db0*/  @!P1 BRA `(.L_x_22) ;  /* 0x0000000000049947 */ /* 0x005fea0003800000 */
[----:B------:R-:W-:Y:S01]  /*1dc0*/  BPT.TRAP 0x1 ;  /* 0x000000040000795c */ /* 0x000fe20000300000 */
.L_x_22:
[----:B------:R-:W-:Y:S01]  /*1dd0*/  ULEA UR8, UR24, UR12, 0x3 ;  /* 0x0000000c18087291 */ /* 0x000fe2000f8e183f */
[----:B------:R-:W-:-:S08]  /*1de0*/  SHF.L.U32 R11, R13, 0x1f, RZ ;  /* 0x0000001f0d0b7819 */ /* 0x000fd000000006ff */
[----:B------:R0:W2:Y:S01]  /*1df0*/  SYNCS.PHASECHK.TRANS64.TRYWAIT P0, [UR8], R11 ;  /* 0x0000000bff0075a7 */ /* 0x0000a20008000148 */
[----:B------:R-:W-:Y:S05]  /*1e00*/  @!P1 BRA `(.L_x_23) ;  /* 0x0000000000049947 */ /* 0x000fea0003800000 */
[----:B------:R-:W-:Y:S01]  /*1e10*/  BPT.TRAP 0x1 ;  /* 0x000000040000795c */ /* 0x000fe20000300000 */
.L_x_23:
[----:B--2---:R-:W-:Y:S05]  /*1e20*/  @P0 BRA `(.L_x_24) ;  /* 0x0000000000080947 */ /* 0x004fea0003800000 */
[----:B------:R-:W2:Y:S02]  /*1e30*/  SYNCS.PHASECHK.TRANS64.TRYWAIT P0, [UR8], R11 ;  /* 0x0000000bff0075a7 */ /* 0x000ea40008000148 */
[----:B--2---:R-:W-:Y:S05]  /*1e40*/  @!P0 BRA `(.L_x_25) ;  /* 0x0000004400e08947 */ /* 0x004fea0003800000 */
.L_x_24:
[----:B------:R-:W-:Y:S01]  /*1e50*/  UISETP.NE.AND UP0, UPT, UR5, URZ, UPT ;  /* 0x0000003f0500728c */ /* 0x000fe2000bf05270 */
[----:B------:R-:W-:Y:S01]  /*1e60*/  WARPGROUP.ARRIVE ;  /* 0x00000000000079c5 */ /* 0x000fe20000000000 */
[----:B------:R-:W-:Y:S02]  /*1e70*/  ULEA UR8, UR24, UR19, 0x8 ;  /* 0x0000001318087291 */ /* 0x000fe4000f8e403f */
[----:B------:R-:W-:Y:S02]  /*1e80*/  USEL UR6, UR6, URZ, !UP0 ;  /* 0x0000003f06067287 */ /* 0x000fe4000c000000 */
[----:B------:R-:W-:Y:S02]  /*1e90*/  ULEA UR10, UR24, UR18, 0x8 ;  /* 0x00000012180a7291 */ /* 0x000fe4000f8e403f */
[----:B------:R-:W-:Y:S01]  /*1ea0*/  UISETP.NE.U32.AND UP0, UPT, UR6, URZ, UPT ;  /* 0x0000003f0600728c */ /* 0x000fe2000bf05070 */
[----:B------:R-:W-:Y:S01]  /*1eb0*/  UMOV UR9, 0x80000020 ;  /* 0x8000002000097882 */ /* 0x000fe20000000000 */
[----:B------:R-:W-:Y:S01]  /*1ec0*/  UMOV UR11, 0x80000020 ;  /* 0x80000020000b7882 */ /* 0x000fe20000000000 */
[----:B------:R-:W-:-:S08]  /*1ed0*/  UIADD3 UR4, UR4, 0x2, URZ ;  /* 0x0000000204047890 */ /* 0x000fd0000fffe03f */
[----:B------:R-:W-:Y:S01]  /*1ee0*/  QGMMA.64x64x32.F32.E4M3.E4M3 R24, gdesc[UR8], R24, UP0 ;  /* 0x00e00000081879f3 */ /* 0x000fe2000bf00818 */
[----:B------:R-:W-:Y:S02]  /*1ef0*/  UIADD3 UR8, UR8, 0x2, URZ ;  /* 0x0000000208087890 */ /* 0x000fe4000fffe03f */
[----:B------:R-:W-:Y:S01]  /*1f00*/  UIADD3 UR10, UR10, 0x2, URZ ;  /* 0x000000020a0a7890 */ /* 0x000fe2000fffe03f */
[----:B------:R-:W-:Y:S01]  /*1f10*/  UMOV UR9, 0x80000020 ;  /* 0x8000002000097882 */ /* 0x000fe20000000000 */
[----:B------:R-:W-:Y:S01]  /*1f20*/  UMOV UR11, 0x80000020 ;  /* 0x80000020000b7882 */ /* 0x000fe20000000000 */
[----:B------:R-:W-:-:S04]  /*1f30*/  UISETP.NE.AND UP0, UPT, UR4, UR26, UPT ;  /* 0x0000001a0400728c */ /* 0x000fc8000bf05270 */
[----:B------:R-:W-:-:S06]  /*1f40*/  USEL UR5, URZ, 0x1, UP0 ;  /* 0x000000013f057887 */ /* 0x000fcc0008000000 */
[----:B------:R-:W-:Y:S01]  /*1f50*/  ISETP.NE.AND P0, PT, RZ, UR5, PT ;  /* 0x00000005ff007c0c */ /* 0x000fe2000bf05270 */
[----:B------:R-:W-:Y:S03]  /*1f60*/  QGMMA.64x64x32.F32.E4M3.E4M3 R24, gdesc[UR8], R24, gsb0 ;  /* 0x00e00000081879f3 */ /* 0x000fe60008000818 */
[----:B------:R-:W-:-:S09]  /*1f70*/  WARPGROUP.DEPBAR.LE gsb0, 0x1 ;  /* 0x00008000000079c5 */ /* 0x000fd20000010100 */
[----:B------:R-:W-:Y:S05]  /*1f80*/  @!P0 BRA `(.L_x_26) ;  /* 0x0000000000888947 */ /* 0x000fea0003800000 */
[----:B------:R-:W-:Y:S02]  /*1f90*/  WARPGROUP.DEPBAR.LE gsb0, 0x0 ;  /* 0x00008000000079c5 */ /* 0x000fe40000010000 */
[----:B------:R-:W-:-:S01]  /*1fa0*/  FADD R83, R24, R83 ;  /* 0x0000005318537221 */ /* 0x000fc20000000000 */
[----:B------:R-:W-:Y:S01]  /*1fb0*/  FADD R82, R25, R82 ;  /* 0x0000005219527221 */ /* 0x000fe20000000000 */
        /* <DEDUP_REMOVED lines=30> */
[----:B------:R-:W-:-:S06]  /*21a0*/  UMOV UR4, URZ ;  /* 0x0000003f00047c82 */ /* 0x000fcc0008000000 */
.L_x_26:
[----:B------:R-:W-:Y:S05]  /*21b0*/  @!P1 BRA `(.L_x_27) ;  /* 0x0000000000049947 */ /* 0x000fea0003800000 */
[----:B------:R-:W-:Y:S01]  /*21c0*/  BPT.TRAP 0x1 ;  /* 0x000000040000795c */ /* 0x000fe20000300000 */
.L_x_27:
[----:B------:R-:W-:Y:S02]  /*21d0*/  UISETP.GT.U32.AND UP0, UPT, UR13, 0x1, UPT ;  /* 0x000000010d00788c */ /* 0x000fe4000bf04070 */
[----:B------:R-:W-:-:S04]  /*21e0*/  ULEA UR6, UR25, UR12, 0x3 ;  /* 0x0000000c19067291 */ /* 0x000fc8000f8e183f */
[----:B------:R-:W-:Y:S01]  /*21f0*/  UIADD3 UR6, UR6, 0x10, URZ ;  /* 0x0000001006067890 */ /* 0x000fe2000fffe03f */
[----:B------:R-:W-:-:S03]  /*2200*/  PLOP3.LUT P0, PT, PT, PT, UP0, 0x80, 0x0 ;  /* 0x000000000000781c */ /* 0x000fc60003f0f008 */
[----:B------:R-:W-:-:S09]  /*2210*/  UPRMT UR6, URZ, 0x654, UR6 ;  /* 0x000006543f067896 */ /* 0x000fd20008000006 */
[----:B------:R-:W-:Y:S01]  /*2220*/  SYNCS.ARRIVE.TRANS64.RED.A1T0 RZ, [UR6], RZ ;  /* 0x000000ffffff79a7 */ /* 0x000fe20008100406 */
[----:B------:R-:W-:Y:S05]  /*2230*/  @P0 BRA `(.L_x_28) ;  /* 0x0000000000040947 */ /* 0x000fea0003800000 */
[----:B------:R-:W-:Y:S01]  /*2240*/  BPT.TRAP 0x1 ;  /* 0x000000040000795c */ /* 0x000fe20000300000 */
.L_x_28:
[----:B------:R-:W-:Y:S01]  /*2250*/  UIADD3 UR24, UR24, 0x1, URZ ;  /* 0x0000000118187890 */ /* 0x000fe2000fffe03f */
[C---:B------:R-:W-:Y:S01]  /*2260*/  ISETP.GT.AND P0, PT, R10.reuse, 0x1, PT ;  /* 0x000000010a00780c */ /* 0x040fe20003f04270 */
[----:B------:R-:W-:Y:S01]  /*2270*/  UIADD3 UR25, UR25, 0x1, URZ ;  /* 0x0000000119197890 */ /* 0x000fe2000fffe03f */
[----:B------:R-:W-:Y:S01]  /*2280*/  VIADD R10, R10, 0xffffffff ;  /* 0xffffffff0a0a7836 */ /* 0x000fe20000000000 */
[----:B------:R-:W-:Y:S02]  /*2290*/  UISETP.NE.AND UP0, UPT, UR24, 0x2, UPT ;  /* 0x000000021800788c */ /* 0x000fe4000bf05270 */
[----:B------:R-:W-:Y:S02]  /*22a0*/  UISETP.NE.AND UP1, UPT, UR25, 0x2, UPT ;  /* 0x000000021900788c */ /* 0x000fe4000bf25270 */
[----:B------:R-:W-:Y:S02]  /*22b0*/  USEL UR6, URZ, 0x1, UP0 ;  /* 0x000000013f067887 */ /* 0x000fe40008000000 */
[----:B------:R-:W-:-:S02]  /*22c0*/  USEL UR24, UR24, URZ, UP0 ;  /* 0x0000003f18187287 */ /* 0x000fc40008000000 */
[----:B------:R-:W-:Y:S02]  /*22d0*/  USEL UR25, UR25, URZ, UP1 ;  /* 0x0000003f19197287 */ /* 0x000fe40008800000 */
[----:B------:R-:W-:Y:S01]  /*22e0*/  LOP3.LUT R13, R13, UR6, RZ, 0x3c, !PT ;  /* 0x000000060d0d7c12 */ /* 0x000fe2000f8e3cff */
[----:B------:R-:W-:Y:S01]  /*22f0*/  UMOV UR6, 0x1 ;  /* 0x0000000100067882 */ /* 0x000fe20000000000 */
[----:B------:R-:W-:Y:S08]  /*2300*/  @P0 BRA `(.L_x_29) ;  /* 0xfffffff800a00947 */ /* 0x000ff0000383ffff */
.L_x_21:
[----:B------:R-:W-:-:S04]  /*2310*/  UISETP.NE.AND UP0, UPT, UR4, URZ, UPT ;  /* 0x0000003f0400728c */ /* 0x000fc8000bf05270 */
[----:B------:R-:W-:-:S06]  /*2320*/  USEL UR4, URZ, 0x1, !UP0 ;  /* 0x000000013f047887 */ /* 0x000fcc000c000000 */
[----:B------:R-:W-:-:S13]  /*2330*/  ISETP.NE.AND P0, PT, RZ, UR4, PT ;  /* 0x00000004ff007c0c */ /* 0x000fda000bf05270 */
[----:B------:R-:W-:Y:S05]  /*2340*/  @!P0 BRA `(.L_x_30) ;  /* 0x0000000000848947 */ /* 0x000fea0003800000 */
[----:B------:R-:W-:Y:S02]  /*2350*/  WARPGROUP.DEPBAR.LE gsb0, 0x0 ;  /* 0x00008000000079c5 */ /* 0x000fe40000010000 */
[----:B------:R-:W-:Y:S01]  /*2360*/  FADD R83, R24, R83 ;  /* 0x0000005318537221 */ /* 0x000fe20000000000 */
        /* <DEDUP_REMOVED lines=30> */
[----:B------:R-:W-:-:S07]  /*2550*/  FADD R20, R20, R55 ;  /* 0x0000003714147221 */ /* 0x000fce0000000000 */
.L_x_30:
[----:B------:R-:W-:Y:S01]  /*2560*/  ULDC UR6, c[0x0][0x28c] ;  /* 0x0000a30000067ab9 */ /* 0x000fe20000000800 */
[----:B------:R3:W-:Y:S01]  /*2570*/  SYNCS.ARRIVE.TRANS64.A1T0 RZ, [R85+UR32], RZ ;  /* 0x000000ff55ff79a7 */ /* 0x0007e20008100020 */
[----:B------:R-:W-:Y:S01]  /*2580*/  UISETP.GE.AND UP0, UPT, UR6, 0x1, UPT ;  /* 0x000000010600788c */ /* 0x000fe2000bf06270 */
[----:B------:R-:W-:-:S05]  /*2590*/  WARPGROUP.DEPBAR.LE gsb0, 0x0 ;  /* 0x00008000000079c5 */ /* 0x000fca0000010000 */
[----:B------:R-:W-:-:S13]  /*25a0*/  PLOP3.LUT P0, PT, PT, PT, UP0, 0x80, 0x0 ;  /* 0x000000000000781c */ /* 0x000fda0003f0f008 */
[----:B---3--:R-:W-:Y:S05]  /*25b0*/  @!P0 BRA `(.L_x_31) ;  /* 0x0000000000388947 */ /* 0x008fea0003800000 */
[----:B------:R-:W-:-:S06]  /*25c0*/  UISETP.NE.AND UP0, UPT, UR27, 0x3, UPT ;  /* 0x000000031b00788c */ /* 0x000fcc000bf05270 */
[----:B------:R-:W-:-:S13]  /*25d0*/  PLOP3.LUT P0, PT, PT, PT, UP0, 0x80, 0x0 ;  /* 0x000000000000781c */ /* 0x000fda0003f0f008 */
[----:B------:R-:W-:Y:S05]  /*25e0*/  @!P0 BRA `(.L_x_32) ;  /* 0x0000000000048947 */ /* 0x000fea0003800000 */
[----:B------:R-:W-:Y:S01]  /*25f0*/  BPT.TRAP 0x1 ;  /* 0x000000040000795c */ /* 0x000fe20000300000 */
.L_x_32:
[----:B------:R-:W-:Y:S02]  /*2600*/  UIADD3 UR4, UR16, UR15, URZ ;  /* 0x0000000f10047290 */ /* 0x000fe4000fffe03f */
[----:B------:R-:W-:Y:S02]  /*2610*/  UISETP.GT.U32.AND UP0, UPT, UR13, 0x1, UPT ;  /* 0x000000010d00788c */ /* 0x000fe4000bf04070 */
[----:B------:R-:W-:-:S04]  /*2620*/  USHF.L.U32 UR4, UR4, 0x3, URZ ;  /* 0x0000000304047899 */ /* 0x000fc8000800063f */
[----:B------:R-:W-:Y:S01]  /*2630*/  ULOP3.LUT UR4, UR4, 0x8, URZ, 0xc0, !UPT ;  /* 0x0000000804047892 */ /* 0x000fe2000f8ec03f */
[----:B------:R-:W-:-:S03]  /*2640*/  PLOP3.LUT P0, PT, PT, PT, UP0, 0x80, 0x0 ;  /* 0x000000000000781c */ /* 0x000fc60003f0f008 */
[----:B------:R-:W-:-:S04]  /*2650*/  UIADD3 UR4, UR12, 0x10, UR4 ;  /* 0x000000100c047890 */ /* 0x000fc8000fffe004 */
[----:B------:R-:W-:-:S09]  /*2660*/  UPRMT UR4, URZ, 0x654, UR4 ;  /* 0x000006543f047896 */ /* 0x000fd20008000004 */
[----:B------:R-:W-:Y:S01]  /*2670*/  SYNCS.ARRIVE.TRANS64.RED.A1T0 RZ, [UR4], RZ ;  /* 0x000000ffffff79a7 */ /* 0x000fe20008100404 */
[----:B------:R-:W-:Y:S05]  /*2680*/  @P0 BRA `(.L_x_31) ;  /* 0x0000000000040947 */ /* 0x000fea0003800000 */
[----:B------:R-:W-:Y:S01]  /*2690*/  BPT.TRAP 0x1 ;  /* 0x000000040000795c */ /* 0x000fe20000300000 */
.L_x_31:
[----:B0-2---:R-:W-:Y:S01]  /*26a0*/  SHF.L.U32 R10, R84, 0x1f, RZ ;  /* 0x0000001f540a7819 */ /* 0x005fe200000006ff */
[----:B------:R-:W-:Y:S01]  /*26b0*/  ULEA UR8, UR14, UR15, 0x1 ;  /* 0x0000000f0e087291 */ /* 0x000fe2000f8e083f */
[----:B------:R-:W0:Y:S01]  /*26c0*/  LDC R25, c[0x0][0x288] ;  /* 0x0000a200ff197b82 */ /* 0x000e220000000800 */
[----:B------:R-:W-:Y:S01]  /*26d0*/  UIADD3 UR4, UR6, 0x7e, URZ ;  /* 0x0000007e06047890 */ /* 0x000fe2000fffe03f */
[----:B------:R-:W-:Y:S01]  /*26e0*/  IMAD.SHL.U32 R12, R14, 0x2, RZ ;  /* 0x000000020e0c7824 */ /* 0x000fe200078e00ff */
[----:B------:R-:W-:Y:S02]  /*26f0*/  USHF.R.U32.HI UR5, URZ, 0x1, UR8 ;  /* 0x000000013f057899 */ /* 0x000fe40008011608 */
[----:B------:R-:W-:Y:S02]  /*2700*/  UISETP.GT.U32.AND UP0, UPT, UR8, 0x1, UPT ;  /* 0x000000010800788c */ /* 0x000fe4000bf04070 */
[----:B------:R-:W-:Y:S01]  /*2710*/  ULOP3.LUT UR5, UR5, 0x1, URZ, 0xc0, !UPT ;  /* 0x0000000105057892 */ /* 0x000fe2000f8ec03f */
[----:B------:R-:W2:Y:S01]  /*2720*/  SYNCS.PHASECHK.TRANS64.TRYWAIT P0, [R15+URZ+0x8], R10 ;  /* 0x0000080a0f0075a7 */ /* 0x000ea2000800017f */
[----:B------:R-:W-:Y:S01]  /*2730*/  UISETP.LT.U32.AND UP0, UPT, UR4, 0x7f, UP0 ;  /* 0x0000007f0400788c */ /* 0x000fe20008701070 */
[----:B------:R-:W-:Y:S01]  /*2740*/  SHF.R.S32.HI R13, RZ, 0x1f, R12 ;  /* 0x0000001fff0d7819 */ /* 0x000fe2000001140c */
[----:B------:R-:W-:-:S02]  /*2750*/  UISETP.NE.U32.AND UP1, UPT, UR5, 0x1, UPT ;  /* 0x000000010500788c */ /* 0x000fc4000bf25070 */
[----:B------:R-:W-:Y:S02]  /*2760*/  USEL UR5, URZ, 0x1, !UP0 ;  /* 0x000000013f057887 */ /* 0x000fe4000c000000 */
[----:B------:R-:W-:-:S04]  /*2770*/  UISETP.GT.U32.AND UP1, UPT, UR4, 0x7e, !UP1 ;  /* 0x0000007e0400788c */ /* 0x000fc8000cf24070 */
[----:B------:R-:W-:-:S04]  /*2780*/  USEL UR4, URZ, 0x1, !UP1 ;  /* 0x000000013f047887 */ /* 0x000fc8000c800000 */
[----:B------:R-:W-:Y:S01]  /*2790*/  ULOP3.LUT UR17, UR4, UR17, UR5, 0x96, !UPT ;  /* 0x0000001104117292 */ /* 0x000fe2000f8e9605 */
[----:B0-2---:R-:W-:Y:S11]  /*27a0*/  @!P0 BRA `(.L_x_33) ;  /* 0x0000003c00a08947 */ /* 0x005ff60003800000 */
.L_x_125:
[----:B------:R-:W-:Y:S01]  /*27b0*/  IMAD.SHL.U32 R24, R2, 0x40, RZ ;  /* 0x0000004002187824 */ /* 0x000fe200078e00ff */
[----:B------:R-:W-:Y:S01]  /*27c0*/  ULDC UR6, c[0x0][0x284] ;  /* 0x0000a10000067ab9 */ /* 0x000fe20000000800 */
[----:B------:R-:W-:Y:S01]  /*27d0*/  IMAD.SHL.U32 R16, R3, 0x40, RZ ;  /* 0x0000004003107824 */ /* 0x000fe200078e00ff */
[----:B------:R-:W-:Y:S01]  /*27e0*/  SHF.R.S32.HI R31, RZ, 0x1f, R4 ;  /* 0x0000001fff1f7819 */ /* 0x000fe20000011404 */
[----:B------:R-:W-:Y:S01]  /*27f0*/  ULDC.64 UR4, c[0x0][0x5d0] ;  /* 0x0001740000047ab9 */ /* 0x000fe20000000a00 */
[----:B------:R-:W-:Y:S01]  /*2800*/  ISETP.GE.AND P0, PT, R24, UR6, PT ;  /* 0x0000000618007c0c */ /* 0x000fe2000bf06270 */
[----:B0-----:R-:W-:Y:S01]  /*2810*/  IMAD.WIDE.U32 R10, R4, UR4, R12 ;  /* 0x00000004040a7c25 */ /* 0x001fe2000f8e000c */
[----:B------:R-:W-:Y:S01]  /*2820*/  SHF.R.S32.HI R30, RZ, 0x1f, R16 ;  /* 0x0000001fff1e7819 */ /* 0x000fe20000011410 */
[----:B------:R-:W-:Y:S01]  /*2830*/  ULOP3.LUT UR15, UR15, 0x1, URZ, 0xc0, !UPT ;  /* 0x000000010f0f7892 */ /* 0x000fe2000f8ec03f */
[C---:B------:R-:W-:Y:S01]  /*2840*/  ISETP.GE.OR P0, PT, R16.reuse, R25, P0 ;  /* 0x000000191000720c */ /* 0x040fe20000706670 */
[----:B------:R-:W-:Y:S01]  /*2850*/  IMAD R3, R31, UR4, RZ ;  /* 0x000000041f037c24 */ /* 0x000fe2000f8e02ff */
[----:B------:R-:W-:-:S03]  /*2860*/  IADD3 R10, P1, R16, R10, RZ ;  /* 0x0000000a100a7210 */ /* 0x000fc60007f3e0ff */
[----:B------:R-:W-:-:S05]  /*2870*/  IMAD R3, R4, UR5, R3 ;  /* 0x0000000504037c24 */ /* 0x000fca000f8e0203 */
[----:B------:R-:W-:-:S03]  /*2880*/  IADD3.X R11, R30, R11, R3, P1, !PT ;  /* 0x0000000b1e0b7210 */ /* 0x000fc60000ffe403 */
[----:B------:R-:W-:Y:S05]  /*2890*/  @P0 BRA `(.L_x_34) ;  /* 0x0000002400a80947 */ /* 0x000fea0003800000 */
[----:B------:R-:W0:Y:S01]  /*28a0*/  LDC.64 R28, c[0x0][0x5c8] ;  /* 0x00017200ff1c7b82 */ /* 0x000e220000000a00 */
[----:B------:R-:W-:Y:S01]  /*28b0*/  IMAD.WIDE R26, R2, 0x40, R8 ;  /* 0x00000040021a7825 */ /* 0x000fe200078e0208 */
[----:B------:R-:W-:Y:S01]  /*28c0*/  ULDC.64 UR4, c[0x0][0x5c0] ;  /* 0x0001700000047ab9 */ /* 0x000fe20000000a00 */
[----:B------:R-:W-:Y:S02]  /*28d0*/  BSSY B0, `(.L_x_34) ;  /* 0x0000266000007945 */ /* 0x000fe40003800000 */
[----:B------:R-:W-:Y:S02]  /*28e0*/  IMAD R25, R14, -0x2, R25 ;  /* 0xfffffffe0e197824 */ /* 0x000fe400078e0219 */
[----:B------:R-:W-:Y:S02]  /*28f0*/  IMAD.IADD R24, R19, 0x1, -R24 ;  /* 0x0000000113187824 */ /* 0x000fe400078e0a18 */
[----:B------:R-:W-:Y:S02]  /*2900*/  IMAD.IADD R25, R25, 0x1, -R16 ;  /* 0x0000000119197824 */ /* 0x000fe400078e0a10 */
[----:B0-----:R-:W-:-:S02]  /*2910*/  IMAD R2, R27, R28, RZ ;  /* 0x0000001c1b027224 */ /* 0x001fc400078e02ff */
[----:B------:R-:W-:-:S04]  /*2920*/  IMAD.WIDE.U32 R10, R26, R28, R10 ;  /* 0x0000001c1a0a7225 */ /* 0x000fc800078e000a */
[----:B------:R-:W-:Y:S01]  /*2930*/  IMAD R17, R26, R29, R2 ;  /* 0x0000001d1a117224 */ /* 0x000fe200078e0202 */
[----:B------:R-:W-:Y:S02]  /*2940*/  LEA R3, P0, R28, R10, 0x3 ;  /* 0x0000000a1c037211 */ /* 0x000fe400078018ff */
[----:B------:R-:W-:Y:S01]  /*2950*/  IADD3 R2, P1, R10, UR4, RZ ;  /* 0x000000040a027c10 */ /* 0x000fe2000ff3e0ff */
[----:B------:R-:W-:Y:S01]  /*2960*/  IMAD.IADD R17, R11, 0x1, R17 ;  /* 0x000000010b117824 */ /* 0x000fe200078e0211 */
[----:B------:R-:W-:-:S04]  /*2970*/  IADD3 R10, P2, R3, UR4, RZ ;  /* 0x00000004030a7c10 */ /* 0x000fc8000ff5e0ff */
[----:B------:R-:W-:Y:S02]  /*2980*/  LEA.HI.X R11, R28, R17, R29, 0x3, P0 ;  /* 0x000000111c0b7211 */ /* 0x000fe400000f1c1d */
[----:B-1---5:R-:W-:Y:S02]  /*2990*/  FSETP.NEU.AND P0, PT, R7, RZ, PT ;  /* 0x000000ff0700720b */ /* 0x022fe40003f0d000 */
[----:B------:R-:W-:Y:S02]  /*29a0*/  IADD3.X R3, R17, UR5, RZ, P1, !PT ;  /* 0x0000000511037c10 */ /* 0x000fe40008ffe4ff */
[----:B------:R-:W-:-:S09]  /*29b0*/  IADD3.X R11, R11, UR5, RZ, P2, !PT ;  /* 0x000000050b0b7c10 */ /* 0x000fd200097fe4ff */
[----:B------:R-:W-:Y:S05]  /*29c0*/  @!P0 BRA `(.L_x_35) ;  /* 0x0000001c00188947 */ /* 0x000fea0003800000 */
[----:B------:R-:W-:Y:S01]  /*29d0*/  ULDC.64 UR4, c[0x0][0x5b8] ;  /* 0x00016e0000047ab9 */ /* 0x000fe20000000a00 */
[----:B------:R-:W-:Y:S01]  /*29e0*/  ULDC.64 UR8, c[0x0][0x5a8] ;  /* 0x00016a0000087ab9 */ /* 0x000fe20000000a00 */
[----:B------:R-:W-:Y:S01]  /*29f0*/  IMAD.WIDE.U32 R12, R4, UR4, R12 ;  /* 0x00000004040c7c25 */ /* 0x000fe2000f8e000c */
[----:B------:R-:W-:Y:S03]  /*2a00*/  BSSY B1, `(.L_x_36) ;  /* 0x0000010000017945 */ /* 0x000fe60003800000 */
[----:B------:R-:W-:Y:S01]  /*2a10*/  IMAD R17, R31, UR4, RZ ;  /* 0x000000041f117c24 */ /* 0x000fe2000f8e02ff */
[----:B------:R-:W-:-:S03]  /*2a20*/  IADD3 R16, P0, R16, R12, RZ ;  /* 0x0000000c10107210 */ /* 0x000fc60007f1e0ff */
[----:B------:R-:W-:Y:S01]  /*2a30*/  IMAD R17, R4, UR5, R17 ;  /* 0x0000000504117c24 */ /* 0x000fe2000f8e0211 */
[----:B------:R-:W-:Y:S01]  /*2a40*/  ULDC.64 UR4, c[0x0][0x5b0] ;  /* 0x00016c0000047ab9 */ /* 0x000fe20000000a00 */
[----:B------:R-:W-:Y:S01]  /*2a50*/  PRMT R4, RZ, 0x7610, R4 ;  /* 0x00007610ff047816 */ /* 0x000fe20000000004 */
[----:B------:R-:W-:Y:S02]  /*2a60*/  IMAD R29, R27, UR4, RZ ;  /* 0x000000041b1d7c24 */ /* 0x000fe4000f8e02ff */
[----:B------:R-:W-:Y:S02]  /*2a70*/  IADD3.X R17, R30, R13, R17, P0, !PT ;  /* 0x0000000d1e117210 */ /* 0x000fe400007fe411 */
[----:B------:R-:W-:Y:S01]  /*2a80*/  ISETP.GE.AND P0, PT, R25, 0x1, PT ;  /* 0x000000011900780c */ /* 0x000fe20003f06270 */
[C---:B------:R-:W-:Y:S02]  /*2a90*/  IMAD R29, R26.reuse, UR5, R29 ;  /* 0x000000051a1d7c24 */ /* 0x040fe4000f8e021d */
[----:B------:R-:W-:Y:S01]  /*2aa0*/  IMAD.WIDE.U32 R12, R26, UR4, R16 ;  /* 0x000000041a0c7c25 */ /* 0x000fe2000f8e0010 */
[----:B------:R-:W-:-:S02]  /*2ab0*/  ISETP.LT.OR P2, PT, R24, 0x1, !P0 ;  /* 0x000000011800780c */ /* 0x000fc40004741670 */
[----:B------:R-:W-:-:S04]  /*2ac0*/  IADD3 R12, P1, R12, UR8, RZ ;  /* 0x000000080c0c7c10 */ /* 0x000fc8000ff3e0ff */
[----:B------:R-:W-:-:S07]  /*2ad0*/  IADD3.X R13, R13, UR9, R29, P1, !PT ;  /* 0x000000090d0d7c10 */ /* 0x000fce0008ffe41d */
[----:B------:R-:W-:Y:S05]  /*2ae0*/  @P2 BRA `(.L_x_37) ;  /* 0x0000000000042947 */ /* 0x000fea0003800000 */
[----:B------:R0:W5:Y:S02]  /*2af0*/  LDG.E.U8 R4, desc[UR22][R12.64] ;  /* 0x000000160c047981 */ /* 0x000164000c1e1100 */
.L_x_37:
[----:B------:R-:W-:Y:S05]  /*2b00*/  BSYNC B1 ;  /* 0x0000000000017941 */ /* 0x000fea0003800000 */
.L_x_36:
[----:B-----5:R-:W-:Y:S01]  /*2b10*/  LOP3.LUT R4, R4, 0xff, RZ, 0xc0, !PT ;  /* 0x000000ff04047812 */ /* 0x020fe200078ec0ff */
[----:B------:R-:W-:Y:S01]  /*2b20*/  BSSY B1, `(.L_x_38) ;  /* 0x000000c000017945 */ /* 0x000fe20003800000 */
[----:B------:R-:W-:Y:S02]  /*2b30*/  ISETP.GE.AND P1, PT, R25, 0x2, PT ;  /* 0x000000021900780c */ /* 0x000fe40003f26270 */
[----:B------:R-:W-:Y:S02]  /*2b40*/  F2FP.F16.E4M3.UNPACK_B R4, R4 ;  /* 0x00000004ff04723e */ /* 0x000fe400020006ff */
[----:B------:R-:W-:-:S03]  /*2b50*/  ISETP.LT.OR P3, PT, R24, 0x1, !P1 ;  /* 0x000000011800780c */ /* 0x000fc60004f61670 */
[----:B------:R-:W-:-:S05]  /*2b60*/  HADD2.F32 R4, -RZ, R4.H0_H0 ;  /* 0x20000004ff047230 */ /* 0x000fca0000004100 */
[----:B------:R-:W-:-:S04]  /*2b70*/  FMUL R4, R4, R7 ;  /* 0x0000000704047220 */ /* 0x000fc80000400000 */
[----:B------:R-:W-:-:S05]  /*2b80*/  FFMA R4, R83, R6, R4 ;  /* 0x0000000653047223 */ /* 0x000fca0000000004 */
[----:B------:R-:W-:Y:S02]  /*2b90*/  F2FP.SATFINITE.E4M3.F32.PACK_AB_MERGE_C R29, RZ, R4, RZ ;  /* 0x00000004ff1d723e */ /* 0x000fe400048070ff */
[----:B------:R-:W-:-:S03]  /*2ba0*/  PRMT R4, RZ, 0x7610, R4 ;  /* 0x00007610ff047816 */ /* 0x000fc60000000004 */
[----:B------:R1:W-:Y:S01]  /*2bb0*/  @!P2 STG.E.U8 desc[UR22][R2.64], R29 ;  /* 0x0000001d0200a986 */ /* 0x0003e2000c101116 */
[----:B------:R-:W-:Y:S05]  /*2bc0*/  @P3 BRA `(.L_x_39) ;  /* 0x0000000000043947 */ /* 0x000fea0003800000 */
[----:B------:R2:W5:Y:S02]  /*2bd0*/  LDG.E.U8 R4, desc[UR22][R12.64+0x1] ;  /* 0x000001160c047981 */ /* 0x000564000c1e1100 */
.L_x_39:
[----:B------:R-:W-:Y:S05]  /*2be0*/  BSYNC B1 ;  /* 0x0000000000017941 */ /* 0x000fea0003800000 */
.L_x_38:
[----:B-----5:R-:W-:Y:S01]  /*2bf0*/  LOP3.LUT R4, R4, 0xff, RZ, 0xc0, !PT ;  /* 0x000000ff04047812 */ /* 0x020fe200078ec0ff */
[----:B------:R-:W-:Y:S01]  /*2c00*/  BSSY B1, `(.L_x_40) ;  /* 0x0000012000017945 */ /* 0x000fe20003800000 */
[----:B-1----:R-:W-:Y:S02]  /*2c10*/  IADD3 R29, P2, R26, 0x8, RZ ;  /* 0x000000081a1d7810 */ /* 0x002fe40007f5e0ff */
[----:B------:R-:W-:Y:S02]  /*2c20*/  F2FP.F16.E4M3.UNPACK_B R4, R4 ;  /* 0x00000004ff04723e */ /* 0x000fe400020006ff */
[----:B------:R-:W-:Y:S01]  /*2c30*/  ISETP.LT.OR P0, PT, R24, 0x9, !P0 ;  /* 0x000000091800780c */ /* 0x000fe20004701670 */
[----:B------:R-:W-:Y:S02]  /*2c40*/  IMAD.X R26, RZ, RZ, R27, P2 ;  /* 0x000000ffff1a7224 */ /* 0x000fe400010e061b */
[----:B------:R-:W-:Y:S02]  /*2c50*/  HADD2.F32 R4, -RZ, R4.H0_H0 ;  /* 0x20000004ff047230 */ /* 0x000fe40000004100 */
[----:B------:R-:W-:-:S02]  /*2c60*/  IMAD R26, R26, UR4, RZ ;  /* 0x000000041a1a7c24 */ /* 0x000fc4000f8e02ff */
[----:B------:R-:W-:-:S04]  /*2c70*/  IMAD.WIDE.U32 R16, R29, UR4, R16 ;  /* 0x000000041d107c25 */ /* 0x000fc8000f8e0010 */
[----:B------:R-:W-:Y:S01]  /*2c80*/  FMUL R27, R4, R7 ;  /* 0x00000007041b7220 */ /* 0x000fe20000400000 */
[----:B------:R-:W-:Y:S01]  /*2c90*/  PRMT R4, RZ, 0x7610, R4 ;  /* 0x00007610ff047816 */ /* 0x000fe20000000004 */
[----:B------:R-:W-:Y:S02]  /*2ca0*/  IMAD R29, R29, UR5, R26 ;  /* 0x000000051d1d7c24 */ /* 0x000fe4000f8e021a */
[----:B------:R-:W-:Y:S01]  /*2cb0*/  FFMA R27, R82, R6, R27 ;  /* 0x00000006521b7223 */ /* 0x000fe2000000001b */
[----:B------:R-:W-:-:S04]  /*2cc0*/  IADD3 R16, P2, R16, UR8, RZ ;  /* 0x0000000810107c10 */ /* 0x000fc8000ff5e0ff */
[----:B------:R-:W-:Y:S02]  /*2cd0*/  F2FP.SATFINITE.E4M3.F32.PACK_AB_MERGE_C R27, RZ, R27, RZ ;  /* 0x0000001bff1b723e */ /* 0x000fe400048070ff */
[----:B------:R-:W-:-:S03]  /*2ce0*/  IADD3.X R17, R17, UR9, R29, P2, !PT ;  /* 0x0000000911117c10 */ /* 0x000fc600097fe41d */
[----:B------:R1:W-:Y:S01]  /*2cf0*/  @!P3 STG.E.U8 desc[UR22][R2.64+0x1], R27 ;  /* 0x0000011b0200b986 */ /* 0x0003e2000c101116 */
[----:B------:R-:W-:Y:S05]  /*2d00*/  @P0 BRA `(.L_x_41) ;  /* 0x0000000000040947 */ /* 0x000fea0003800000 */
[----:B------:R3:W5:Y:S02]  /*2d10*/  LDG.E.U8 R4, desc[UR22][R16.64] ;  /* 0x0000001610047981 */ /* 0x000764000c1e1100 */
.L_x_41:
[----:B------:R-:W-:Y:S05]  /*2d20*/  BSYNC B1 ;  /* 0x0000000000017941 */ /* 0x000fea0003800000 */
.L_x_40:
[----:B-----5:R-:W-:Y:S01]  /*2d30*/  LOP3.LUT R4, R4, 0xff, RZ, 0xc0, !PT ;  /* 0x000000ff04047812 */ /* 0x020fe200078ec0ff */
[----:B------:R-:W-:Y:S01]  /*2d40*/  BSSY B1, `(.L_x_42) ;  /* 0x000000b000017945 */ /* 0x000fe20003800000 */
[----:B------:R-:W-:Y:S02]  /*2d50*/  ISETP.LT.OR P1, PT, R24, 0x9, !P1 ;  /* 0x000000091800780c */ /* 0x000fe40004f21670 */
[----:B------:R-:W-:-:S05]  /*2d60*/  F2FP.F16.E4M3.UNPACK_B R4, R4 ;  /* 0x00000004ff04723e */ /* 0x000fca00020006ff */
[----:B------:R-:W-:-:S05]  /*2d70*/  HADD2.F32 R4, -RZ, R4.H0_H0 ;  /* 0x20000004ff047230 */ /* 0x000fca0000004100 */
[----:B------:R-:W-:-:S04]  /*2d80*/  FMUL R4, R4, R7 ;  /* 0x0000000704047220 */ /* 0x000fc80000400000 */
[----:B------:R-:W-:-:S05]  /*2d90*/  FFMA R4, R81, R6, R4 ;  /* 0x0000000651047223 */ /* 0x000fca0000000004 */
[----:B-1----:R-:W-:Y:S02]  /*2da0*/  F2FP.SATFINITE.E4M3.F32.PACK_AB_MERGE_C R27, RZ, R4, RZ ;  /* 0x00000004ff1b723e */ /* 0x002fe400048070ff */
[----:B------:R-:W-:-:S03]  /*2db0*/  PRMT R4, RZ, 0x7610, R4 ;  /* 0x00007610ff047816 */ /* 0x000fc60000000004 */
[----:B------:R1:W-:Y:S01]  /*2dc0*/  @!P0 STG.E.U8 desc[UR22][R10.64], R27 ;  /* 0x0000001b0a008986 */ /* 0x0003e2000c101116 */
[----:B------:R-:W-:Y:S05]  /*2dd0*/  @P1 BRA `(.L_x_43) ;  /* 0x0000000000041947 */ /* 0x000fea0003800000 */
[----:B------:R4:W5:Y:S02]  /*2de0*/  LDG.E.U8 R4, desc[UR22][R16.64+0x1] ;  /* 0x0000011610047981 */ /* 0x000964000c1e1100 */
.L_x_43:
[----:B------:R-:W-:Y:S05]  /*2df0*/  BSYNC B1 ;  /* 0x0000000000017941 */ /* 0x000fea0003800000 */
.L_x_42:
[----:B-----5:R-:W-:Y:S01]  /*2e00*/  LOP3.LUT R4, R4, 0xff, RZ, 0xc0, !PT ;  /* 0x000000ff04047812 */ /* 0x020fe200078ec0ff */
[----:B------:R-:W-:Y:S01]  /*2e10*/  BSSY B1, `(.L_x_44) ;  /* 0x000000c000017945 */ /* 0x000fe20003800000 */
[----:B------:R-:W-:Y:S02]  /*2e20*/  ISETP.GE.AND P0, PT, R25, 0x9, PT ;  /* 0x000000091900780c */ /* 0x000fe40003f06270 */
[----:B------:R-:W-:Y:S02]  /*2e30*/  F2FP.F16.E4M3.UNPACK_B R4, R4 ;  /* 0x00000004ff04723e */ /* 0x000fe400020006ff */
[----:B------:R-:W-:-:S03]  /*2e40*/  ISETP.LT.OR P2, PT, R24, 0x1, !P0 ;  /* 0x000000011800780c */ /* 0x000fc60004741670 */
[----:B------:R-:W-:-:S05]  /*2e50*/  HADD2.F32 R4, -RZ, R4.H0_H0 ;  /* 0x20000004ff047230 */ /* 0x000fca0000004100 */
[----:B-1----:R-:W-:Y:S01]  /*2e60*/  FMUL R27, R4, R7 ;  /* 0x00000007041b7220 */ /* 0x002fe20000400000 */
[----:B------:R-:W-:-:S03]  /*2e70*/  PRMT R4, RZ, 0x7610, R4 ;  /* 0x00007610ff047816 */ /* 0x000fc60000000004 */
[----:B------:R-:W-:-:S05]  /*2e80*/  FFMA R27, R80, R6, R27 ;  /* 0x00000006501b7223 */ /* 0x000fca000000001b */
[----:B------:R-:W-:-:S05]  /*2e90*/  F2FP.SATFINITE.E4M3.F32.PACK_AB_MERGE_C R27, RZ, R27, RZ ;  /* 0x0000001bff1b723e */ /* 0x000fca00048070ff */
[----:B------:R1:W-:Y:S01]  /*2ea0*/  @!P1 STG.E.U8 desc[UR22][R10.64+0x1], R27 ;  /* 0x0000011b0a009986 */ /* 0x0003e2000c101116 */
[----:B------:R-:W-:Y:S05]  /*2eb0*/  @P2 BRA `(.L_x_45) ;  /* 0x0000000000042947 */ /* 0x000fea0003800000 */
[----:B------:R0:W5:Y:S02]  /*2ec0*/  LDG.E.U8 R4, desc[UR22][R12.64+0x8] ;  /* 0x000008160c047981 */ /* 0x000164000c1e1100 */
.L_x_45:
[----:B------:R-:W-:Y:S05]  /*2ed0*/  BSYNC B1 ;  /* 0x0000000000017941 */ /* 0x000fea0003800000 */
.L_x_44:
        /* <DEDUP_REMOVED lines=13> */
.L_x_47:
[----:B------:R-:W-:Y:S05]  /*2fb0*/  BSYNC B1 ;  /* 0x0000000000017941 */ /* 0x000fea0003800000 */
.L_x_46:
[----:B-----5:R-:W-:Y:S01]  /*2fc0*/  LOP3.LUT R4, R4, 0xff, RZ, 0xc0, !PT ;  /* 0x000000ff04047812 */ /* 0x020fe200078ec0ff */
[----:B------:R-:W-:Y:S01]  /*2fd0*/  BSSY B1, `(.L_x_48) ;  /* 0x000000b000017945 */ /* 0x000fe20003800000 */
[----:B------:R-:W-:Y:S02]  /*2fe0*/  ISETP.LT.OR P0, PT, R24, 0x9, !P0 ;  /* 0x000000091800780c */ /* 0x000fe40004701670 */
[----:B------:R-:W-:-:S05]  /*2ff0*/  F2FP.F16.E4M3.UNPACK_B R4, R4 ;  /* 0x00000004ff04723e */ /* 0x000fca00020006ff */
        /* <DEDUP_REMOVED lines=8> */
.L_x_49:
[----:B------:R-:W-:Y:S05]  /*3080*/  BSYNC B1 ;  /* 0x0000000000017941 */ /* 0x000fea0003800000 */
.L_x_48:
        /* <DEDUP_REMOVED lines=12> */
.L_x_51:
[----:B------:R-:W-:Y:S05]  /*3150*/  BSYNC B1 ;  /* 0x0000000000017941 */ /* 0x000fea0003800000 */
.L_x_50:
        /* <DEDUP_REMOVED lines=13> */
.L_x_53:
[----:B------:R-:W-:Y:S05]  /*3230*/  BSYNC B1 ;  /* 0x0000000000017941 */ /* 0x000fea0003800000 */
.L_x_52:
        /* <DEDUP_REMOVED lines=13> */
.L_x_55:
[----:B------:R-:W-:Y:S05]  /*3310*/  BSYNC B1 ;  /* 0x0000000000017941 */ /* 0x000fea0003800000 */
.L_x_54:
        /* <DEDUP_REMOVED lines=12> */
.L_x_57:
[----:B------:R-:W-:Y:S05]  /*33e0*/  BSYNC B1 ;  /* 0x0000000000017941 */ /* 0x000fea0003800000 */
.L_x_56:
        /* <DEDUP_REMOVED lines=12> */
.L_x_59:
[----:B------:R-:W-:Y:S05]  /*34b0*/  BSYNC B1 ;  /* 0x0000000000017941 */ /* 0x000fea0003800000 */
.L_x_58:
        /* <DEDUP_REMOVED lines=13> */
.L_x_61:
[----:B------:R-:W-:Y:S05]  /*3590*/  BSYNC B1 ;  /* 0x0000000000017941 */ /* 0x000fea0003800000 */
.L_x_60:
        /* <DEDUP_REMOVED lines=13> */
.L_x_63:
[----:B------:R-:W-:Y:S05]  /*3670*/  BSYNC B1 ;  /* 0x0000000000017941 */ /* 0x000fea0003800000 */
.L_x_62:
        /* <DEDUP_REMOVED lines=12> */
.L_x_65:
[----:B------:R-:W-:Y:S05]  /*3740*/  BSYNC B1 ;  /* 0x0000000000017941 */ /* 0x000fea0003800000 */
.L_x_64:
        /* <DEDUP_REMOVED lines=12> */
.L_x_67:
[----:B------:R-:W-:Y:S05]  /*3810*/  BSYNC B1 ;  /* 0x0000000000017941 */ /* 0x000fea0003800000 */
.L_x_66:
        /* <DEDUP_REMOVED lines=13> */
.L_x_69:
[----:B------:R-:W-:Y:S05]  /*38f0*/  BSYNC B1 ;  /* 0x0000000000017941 */ /* 0x000fea0003800000 */
.L_x_68:
        /* <DEDUP_REMOVED lines=13> */
.L_x_71:
[----:B------:R-:W-:Y:S05]  /*39d0*/  BSYNC B1 ;  /* 0x0000000000017941 */ /* 0x000fea0003800000 */
.L_x_70:
        /* <DEDUP_REMOVED lines=12> */
.L_x_73:
[----:B------:R-:W-:Y:S05]  /*3aa0*/  BSYNC B1 ;  /* 0x0000000000017941 */ /* 0x000fea0003800000 */
.L_x_72:
        /* <DEDUP_REMOVED lines=12> */
.L_x_75:
[----:B------:R-:W-:Y:S05]  /*3b70*/  BSYNC B1 ;  /* 0x0000000000017941 */ /* 0x000fea0003800000 */
.L_x_74:
        /* <DEDUP_REMOVED lines=13> */
.L_x_77:
[----:B------:R-:W-:Y:S05]  /*3c50*/  BSYNC B1 ;  /* 0x0000000000017941 */ /* 0x000fea0003800000 */
.L_x_76:
        /* <DEDUP_REMOVED lines=13> */
.L_x_79:
[----:B------:R-:W-:Y:S05]  /*3d30*/  BSYNC B1 ;  /* 0x0000000000017941 */ /* 0x000fea0003800000 */
.L_x_78:
        /* <DEDUP_REMOVED lines=12> */
.L_x_81:
[----:B------:R-:W-:Y:S05]  /*3e00*/  BSYNC B1 ;  /* 0x0000000000017941 */ /* 0x000fea0003800000 */
.L_x_80:
        /* <DEDUP_REMOVED lines=12> */
.L_x_83:
[----:B------:R-:W-:Y:S05]  /*3ed0*/  BSYNC B1 ;  /* 0x0000000000017941 */ /* 0x000fea0003800000 */
.L_x_82:
        /* <DEDUP_REMOVED lines=13> */
.L_x_85:
[----:B------:R-:W-:Y:S05]  /*3fb0*/  BSYNC B1 ;  /* 0x0000000000017941 */ /* 0x000fea0003800000 */
.L_x_84:
        /* <DEDUP_REMOVED lines=13> */
.L_x_87:
[----:B------:R-:W-:Y:S05]  /*4090*/  BSYNC B1 ;  /* 0x0000000000017941 */ /* 0x000fea0003800000 */
.L_x_86:
        /* <DEDUP_REMOVED lines=12> */
.L_x_89:
[----:B------:R-:W-:Y:S05]  /*4160*/  BSYNC B1 ;  /* 0x0000000000017941 */ /* 0x000fea0003800000 */
.L_x_88:
        /* <DEDUP_REMOVED lines=12> */
.L_x_91:
[----:B------:R-:W-:Y:S05]  /*4230*/  BSYNC B1 ;  /* 0x0000000000017941 */ /* 0x000fea0003800000 */
.L_x_90:
        /* <DEDUP_REMOVED lines=13> */
.L_x_93:
[----:B------:R-:W-:Y:S05]  /*4310*/  BSYNC B1 ;  /* 0x0000000000017941 */ /* 0x000fea0003800000 */
.L_x_92:
        /* <DEDUP_REMOVED lines=13> */
.L_x_95:
[----:B------:R-:W-:Y:S05]  /*43f0*/  BSYNC B1 ;  /* 0x0000000000017941 */ /* 0x000fea0003800000 */
.L_x_94:
[----:B-----5:R-:W-:Y:S01]  /*4400*/  LOP3.LUT R4, R4, 0xff, RZ, 0xc0, !PT ;  /* 0x000000ff04047812 */ /* 0x020fe200078ec0ff */
[----:B------:R-:W-:Y:S01]  /*4410*/  BSSY B1, `(.L_x_96) ;  /* 0x000000b000017945 */ /* 0x000fe20003800000 */
[----:B------:R-:W-:Y:S02]  /*4420*/  ISETP.LT.OR P0, PT, R24, 0x9, !P0 ;  /* 0x000000091800780c */ /* 0x000fe40004701670 */
[----:B------:R-:W-:-:S05]  /*4430*/  F2FP.F16.E4M3.UNPACK_B R4, R4 ;  /* 0x00000004ff04723e */ /* 0x000fca00020006ff */
[----:B------:R-:W-:-:S05]  /*4440*/  HADD2.F32 R4, -RZ, R4.H0_H0 ;  /* 0x20000004ff047230 */ /* 0x000fca0000004100 */
[----:B0-2---:R-:W-:Y:S01]  /*4450*/  FMUL R13, R4, R7 ;  /* 0x00000007040d7220 */ /* 0x005fe20000400000 */
[----:B------:R-:W-:-:S03]  /*4460*/  PRMT R4, RZ, 0x7610, R4 ;  /* 0x00007610ff047816 */ /* 0x000fc60000000004 */
[----:B------:R-:W-:-:S05]  /*4470*/  FFMA R13, R22, R6, R13 ;  /* 0x00000006160d7223 */ /* 0x000fca000000000d */
[----:B------:R-:W-:-:S05]  /*4480*/  F2FP.SATFINITE.E4M3.F32.PACK_AB_MERGE_C R13, RZ, R13, RZ ;  /* 0x0000000dff0d723e */ /* 0x000fca00048070ff */
[----:B------:R0:W-:Y:S01]  /*4490*/  @!P3 STG.E.U8 desc[UR22][R2.64+0x39], R13 ;  /* 0x0000390d0200b986 */ /* 0x0001e2000c101116 */
[----:B------:R-:W-:Y:S05]  /*44a0*/  @P0 BRA `(.L_x_97) ;  /* 0x0000000000040947 */ /* 0x000fea0003800000 */
[----:B------:R2:W5:Y:S02]  /*44b0*/  LDG.E.U8 R4, desc[UR22][R16.64+0x38] ;  /* 0x0000381610047981 */ /* 0x000564000c1e1100 */
.L_x_97:
[----:B------:R-:W-:Y:S05]  /*44c0*/  BSYNC B1 ;  /* 0x0000000000017941 */ /* 0x000fea0003800000 */
.L_x_96:
[----:B-----5:R-:W-:Y:S01]  /*44d0*/  LOP3.LUT R4, R4, 0xff, RZ, 0xc0, !PT ;  /* 0x000000ff04047812 */ /* 0x020fe200078ec0ff */
[----:B------:R-:W-:Y:S01]  /*44e0*/  BSSY B1, `(.L_x_98) ;  /* 0x000000b000017945 */ /* 0x000fe20003800000 */
[----:B------:R-:W-:Y:S02]  /*44f0*/  ISETP.LT.OR P1, PT, R24, 0x9, !P1 ;  /* 0x000000091800780c */ /* 0x000fe40004f21670 */
[----:B------:R-:W-:Y:S02]  /*4500*/  F2FP.F16.E4M3.UNPACK_B R4, R4 ;  /* 0x00000004ff04723e */ /* 0x000fe400020006ff */
[----:B0-----:R-:W-:-:S03]  /*4510*/  PRMT R2, RZ, 0x7610, R2 ;  /* 0x00007610ff027816 */ /* 0x001fc60000000002 */
[----:B------:R-:W-:-:S05]  /*4520*/  HADD2.F32 R4, -RZ, R4.H0_H0 ;  /* 0x20000004ff047230 */ /* 0x000fca0000004100 */
[----:B------:R-:W-:-:S04]  /*4530*/  FMUL R4, R4, R7 ;  /* 0x0000000704047220 */ /* 0x000fc80000400000 */
[----:B------:R-:W-:-:S05]  /*4540*/  FFMA R4, R21, R6, R4 ;  /* 0x0000000615047223 */ /* 0x000fca0000000004 */
[----:B------:R-:W-:-:S05]  /*4550*/  F2FP.SATFINITE.E4M3.F32.PACK_AB_MERGE_C R3, RZ, R4, RZ ;  /* 0x00000004ff03723e */ /* 0x000fca00048070ff */
[----:B------:R0:W-:Y:S01]  /*4560*/  @!P0 STG.E.U8 desc[UR22][R10.64+0x38], R3 ;  /* 0x000038030a008986 */ /* 0x0001e2000c101116 */
[----:B------:R-:W-:Y:S05]  /*4570*/  @P1 BRA `(.L_x_99) ;  /* 0x0000000000041947 */ /* 0x000fea0003800000 */
[----:B------:R0:W5:Y:S02]  /*4580*/  LDG.E.U8 R2, desc[UR22][R16.64+0x39] ;  /* 0x0000391610027981 */ /* 0x000164000c1e1100 */
.L_x_99:
[----:B------:R-:W-:Y:S05]  /*4590*/  BSYNC B1 ;  /* 0x0000000000017941 */ /* 0x000fea0003800000 */
.L_x_98:
[----:B------:R-:W-:Y:S05]  /*45a0*/  @P1 BRA `(.L_x_100) ;  /* 0x0000000800601947 */ /* 0x000fea0003800000 */
[----:B-----5:R-:W-:-:S04]  /*45b0*/  LOP3.LUT R2, R2, 0xff, RZ, 0xc0, !PT ;  /* 0x000000ff02027812 */ /* 0x020fc800078ec0ff */
[----:B------:R-:W-:-:S05]  /*45c0*/  F2FP.F16.E4M3.UNPACK_B R2, R2 ;  /* 0x00000002ff02723e */ /* 0x000fca00020006ff */
[----:B------:R-:W-:-:S05]  /*45d0*/  HADD2.F32 R2, -RZ, R2.H0_H0 ;  /* 0x20000002ff027230 */ /* 0x000fca0000004100 */
[----:B0-----:R-:W-:-:S04]  /*45e0*/  FMUL R3, R2, R7 ;  /* 0x0000000702037220 */ /* 0x001fc80000400000 */
[----:B------:R-:W-:-:S05]  /*45f0*/  FFMA R3, R20, R6, R3 ;  /* 0x0000000614037223 */ /* 0x000fca0000000003 */
[----:B------:R-:W-:-:S05]  /*4600*/  F2FP.SATFINITE.E4M3.F32.PACK_AB_MERGE_C R3, RZ, R3, RZ ;  /* 0x00000003ff03723e */ /* 0x000fca00048070ff */
[----:B------:R0:W-:Y:S01]  /*4610*/  STG.E.U8 desc[UR22][R10.64+0x39], R3 ;  /* 0x000039030a007986 */ /* 0x0001e2000c101116 */
[----:B------:R-:W-:Y:S05]  /*4620*/  BRA `(.L_x_100) ;  /* 0x0000000800407947 */ /* 0x000fea0003800000 */
.L_x_35:
[----:B------:R-:W-:Y:S01]  /*4630*/  ISETP.GE.AND P0, PT, R25, 0x1, PT ;  /* 0x000000011900780c */ /* 0x000fe20003f06270 */
[-C--:B------:R-:W-:Y:S01]  /*4640*/  FMUL R83, R83, R6.reuse ;  /* 0x0000000653537220 */ /* 0x080fe20000400000 */
[----:B------:R-:W-:Y:S01]  /*4650*/  ISETP.GE.AND P1, PT, R25, 0x2, PT ;  /* 0x000000021900780c */ /* 0x000fe20003f26270 */
[-C--:B------:R-:W-:Y:S01]  /*4660*/  FMUL R82, R82, R6.reuse ;  /* 0x0000000652527220 */ /* 0x080fe20000400000 */
[C---:B------:R-:W-:Y:S01]  /*4670*/  ISETP.LT.OR P2, PT, R24.reuse, 0x1, !P0 ;  /* 0x000000011800780c */ /* 0x040fe20004741670 */
[-C--:B------:R-:W-:Y:S01]  /*4680*/  FMUL R81, R81, R6.reuse ;  /* 0x0000000651517220 */ /* 0x080fe20000400000 */
[----:B------:R-:W-:Y:S01]  /*4690*/  ISETP.LT.OR P3, PT, R24, 0x1, !P1 ;  /* 0x000000011800780c */ /* 0x000fe20004f61670 */
[-C--:B------:R-:W-:Y:S01]  /*46a0*/  FMUL R80, R80, R6.reuse ;  /* 0x0000000650507220 */ /* 0x080fe20000400000 */
[----:B------:R-:W-:Y:S01]  /*46b0*/  ISETP.LT.OR P0, PT, R24, 0x9, !P0 ;  /* 0x000000091800780c */ /* 0x000fe20004701670 */
[-C--:B------:R-:W-:Y:S01]  /*46c0*/  FMUL R79, R79, R6.reuse ;  /* 0x000000064f4f7220 */ /* 0x080fe20000400000 */
[----:B------:R-:W-:Y:S01]  /*46d0*/  F2FP.SATFINITE.E4M3.F32.PACK_AB_MERGE_C R83, RZ, R83, RZ ;  /* 0x00000053ff53723e */ /* 0x000fe200048070ff */
[----:B------:R-:W-:Y:S01]  /*46e0*/  FMUL R78, R78, R6 ;  /* 0x000000064e4e7220 */ /* 0x000fe20000400000 */
[----:B------:R-:W-:Y:S01]  /*46f0*/  F2FP.SATFINITE.E4M3.F32.PACK_AB_MERGE_C R13, RZ, R82, RZ ;  /* 0x00000052ff0d723e */ /* 0x000fe200048070ff */
[-C--:B------:R-:W-:Y:S01]  /*4700*/  FMUL R76, R76, R6.reuse ;  /* 0x000000064c4c7220 */ /* 0x080fe20000400000 */
[----:B------:R-:W-:Y:S01]  /*4710*/  F2FP.SATFINITE.E4M3.F32.PACK_AB_MERGE_C R81, RZ, R81, RZ ;  /* 0x00000051ff51723e */ /* 0x000fe200048070ff */
[-C--:B------:R-:W-:Y:S01]  /*4720*/  FMUL R77, R77, R6.reuse ;  /* 0x000000064d4d7220 */ /* 0x080fe20000400000 */
[----:B------:R-:W-:Y:S01]  /*4730*/  F2FP.SATFINITE.E4M3.F32.PACK_AB_MERGE_C R79, RZ, R79, RZ ;  /* 0x0000004fff4f723e */ /* 0x000fe200048070ff */
[----:B------:R-:W-:Y:S01]  /*4740*/  @!P2 STG.E.U8 desc[UR22][R2.64], R83 ;  /* 0x000000530200a986 */ /* 0x000fe2000c101116 */
[C---:B------:R-:W-:Y:S01]  /*4750*/  ISETP.GE.AND P2, PT, R25.reuse, 0x9, PT ;  /* 0x000000091900780c */ /* 0x040fe20003f46270 */
[----:B------:R-:W-:Y:S01]  /*4760*/  FMUL R74, R74, R6 ;  /* 0x000000064a4a7220 */ /* 0x000fe20000400000 */
[----:B------:R-:W-:Y:S01]  /*4770*/  F2FP.SATFINITE.E4M3.F32.PACK_AB_MERGE_C R17, RZ, R78, RZ ;  /* 0x0000004eff11723e */ /* 0x000fe200048070ff */
[----:B------:R0:W-:Y:S01]  /*4780*/  @!P3 STG.E.U8 desc[UR22][R2.64+0x1], R13 ;  /* 0x0000010d0200b986 */ /* 0x0001e2000c101116 */
[----:B------:R-:W-:Y:S01]  /*4790*/  ISETP.GE.AND P3, PT, R25, 0xa, PT ;  /* 0x0000000a1900780c */ /* 0x000fe20003f66270 */
[-C--:B------:R-:W-:Y:S01]  /*47a0*/  FMUL R75, R75, R6.reuse ;  /* 0x000000064b4b7220 */ /* 0x080fe20000400000 */
[C---:B------:R-:W-:Y:S01]  /*47b0*/  ISETP.LT.OR P4, PT, R24.reuse, 0x1, !P2 ;  /* 0x000000011800780c */ /* 0x040fe20005781670 */
[----:B------:R-:W-:Y:S01]  /*47c0*/  @!P0 STG.E.U8 desc[UR22][R10.64], R81 ;  /* 0x000000510a008986 */ /* 0x000fe2000c101116 */
[C---:B------:R-:W-:Y:S01]  /*47d0*/  ISETP.LT.OR P0, PT, R24.reuse, 0x9, !P1 ;  /* 0x000000091800780c */ /* 0x040fe20004f01670 */
[-C--:B------:R-:W-:Y:S01]  /*47e0*/  FMUL R73, R73, R6.reuse ;  /* 0x0000000649497220 */ /* 0x080fe20000400000 */
[----:B------:R-:W-:Y:S01]  /*47f0*/  ISETP.LT.OR P5, PT, R24, 0x1, !P3 ;  /* 0x000000011800780c */ /* 0x000fe20005fa1670 */
[-C--:B------:R-:W-:Y:S01]  /*4800*/  FMUL R72, R72, R6.reuse ;  /* 0x0000000648487220 */ /* 0x080fe20000400000 */
[C---:B------:R-:W-:Y:S01]  /*4810*/  ISETP.LT.OR P1, PT, R24.reuse, 0x9, !P2 ;  /* 0x000000091800780c */ /* 0x040fe20005721670 */
[-C--:B------:R-:W-:Y:S01]  /*4820*/  FMUL R71, R71, R6.reuse ;  /* 0x0000000647477220 */ /* 0x080fe20000400000 */
[----:B------:R-:W-:Y:S01]  /*4830*/  ISETP.LT.OR P2, PT, R24, 0x9, !P3 ;  /* 0x000000091800780c */ /* 0x000fe20005f41670 */
[----:B------:R-:W-:Y:S01]  /*4840*/  FMUL R70, R70, R6 ;  /* 0x0000000646467220 */ /* 0x000fe20000400000 */
[----:B0-----:R-:W-:Y:S01]  /*4850*/  F2FP.SATFINITE.E4M3.F32.PACK_AB_MERGE_C R13, RZ, R80, RZ ;  /* 0x00000050ff0d723e */ /* 0x001fe200048070ff */
[----:B------:R-:W-:Y:S01]  /*4860*/  FMUL R69, R69, R6 ;  /* 0x0000000645457220 */ /* 0x000fe20000400000 */
[----:B------:R-:W-:Y:S01]  /*4870*/  F2FP.SATFINITE.E4M3.F32.PACK_AB_MERGE_C R27, RZ, R76, RZ ;  /* 0x0000004cff1b723e */ /* 0x000fe200048070ff */
[-C--:B------:R-:W-:Y:S01]  /*4880*/  FMUL R68, R68, R6.reuse ;  /* 0x0000000644447220 */ /* 0x080fe20000400000 */
[----:B------:R-:W-:Y:S01]  /*4890*/  F2FP.SATFINITE.E4M3.F32.PACK_AB_MERGE_C R77, RZ, R77, RZ ;  /* 0x0000004dff4d723e */ /* 0x000fe200048070ff */
[----:B------:R0:W-:Y:S01]  /*48a0*/  @!P0 STG.E.U8 desc[UR22][R10.64+0x1], R13 ;  /* 0x0000010d0a008986 */ /* 0x0001e2000c101116 */
[----:B------:R-:W-:Y:S01]  /*48b0*/  ISETP.GE.AND P0, PT, R25, 0x19, PT ;  /* 0x000000191900780c */ /* 0x000fe20003f06270 */
[-C--:B------:R-:W-:Y:S01]  /*48c0*/  FMUL R67, R67, R6.reuse ;  /* 0x0000000643437220 */ /* 0x080fe20000400000 */
[----:B------:R-:W-:Y:S01]  /*48d0*/  F2FP.SATFINITE.E4M3.F32.PACK_AB_MERGE_C R75, RZ, R75, RZ ;  /* 0x0000004bff4b723e */ /* 0x000fe200048070ff */
[----:B------:R-:W-:Y:S01]  /*48e0*/  @!P4 STG.E.U8 desc[UR22][R2.64+0x8], R79 ;  /* 0x0000084f0200c986 */ /* 0x000fe2000c101116 */
[----:B------:R-:W-:Y:S01]  /*48f0*/  F2FP.SATFINITE.E4M3.F32.PACK_AB_MERGE_C R73, RZ, R73, RZ ;  /* 0x00000049ff49723e */ /* 0x000fe200048070ff */
[-C--:B------:R-:W-:Y:S01]  /*4900*/  FMUL R66, R66, R6.reuse ;  /* 0x0000000642427220 */ /* 0x080fe20000400000 */
[----:B------:R-:W-:Y:S01]  /*4910*/  F2FP.SATFINITE.E4M3.F32.PACK_AB_MERGE_C R71, RZ, R71, RZ ;  /* 0x00000047ff47723e */ /* 0x000fe200048070ff */
[----:B------:R1:W-:Y:S01]  /*4920*/  @!P5 STG.E.U8 desc[UR22][R2.64+0x9], R17 ;  /* 0x000009110200d986 */ /* 0x0003e2000c101116 */
[----:B------:R-:W-:Y:S01]  /*4930*/  ISETP.LT.OR P5, PT, R24, 0x1, !P0 ;  /* 0x000000011800780c */ /* 0x000fe200047a1670 */
[-C--:B------:R-:W-:Y:S01]  /*4940*/  FMUL R64, R64, R6.reuse ;  /* 0x0000000640407220 */ /* 0x080fe20000400000 */
[C---:B------:R-:W-:Y:S01]  /*4950*/  ISETP.LT.OR P0, PT, R24.reuse, 0x9, !P0 ;  /* 0x000000091800780c */ /* 0x040fe20004701670 */
[----:B------:R2:W-:Y:S01]  /*4960*/  @!P2 STG.E.U8 desc[UR22][R10.64+0x9], R27 ;  /* 0x0000091b0a00a986 */ /* 0x0005e2000c101116 */
[----:B------:R-:W-:Y:S01]  /*4970*/  ISETP.GE.AND P2, PT, R25, 0x12, PT ;  /* 0x000000121900780c */ /* 0x000fe20003f46270 */
[----:B------:R-:W-:Y:S01]  /*4980*/  FMUL R65, R65, R6 ;  /* 0x0000000641417220 */ /* 0x000fe20000400000 */
[----:B0-----:R-:W-:Y:S01]  /*4990*/  F2FP.SATFINITE.E4M3.F32.PACK_AB_MERGE_C R13, RZ, R74, RZ ;  /* 0x0000004aff0d723e */ /* 0x001fe200048070ff */
[----:B------:R-:W-:Y:S01]  /*49a0*/  @!P1 STG.E.U8 desc[UR22][R10.64+0x8], R77 ;  /* 0x0000084d0a009986 */ /* 0x000fe2000c101116 */
[----:B------:R-:W-:Y:S01]  /*49b0*/  ISETP.GE.AND P1, PT, R25, 0x11, PT ;  /* 0x000000111900780c */ /* 0x000fe20003f26270 */
[-C--:B------:R-:W-:Y:S01]  /*49c0*/  FMUL R63, R63, R6.reuse ;  /* 0x000000063f3f7220 */ /* 0x080fe20000400000 */
[----:B------:R-:W-:Y:S01]  /*49d0*/  ISETP.LT.OR P3, PT, R24, 0x1, !P2 ;  /* 0x000000011800780c */ /* 0x000fe20005761670 */
[-C--:B------:R-:W-:Y:S01]  /*49e0*/  FMUL R62, R62, R6.reuse ;  /* 0x000000063e3e7220 */ /* 0x080fe20000400000 */
[C---:B------:R-:W-:Y:S01]  /*49f0*/  ISETP.LT.OR P4, PT, R24.reuse, 0x1, !P1 ;  /* 0x000000011800780c */ /* 0x040fe20004f81670 */
[-C--:B------:R-:W-:Y:S01]  /*4a00*/  FMUL R61, R61, R6.reuse ;  /* 0x000000063d3d7220 */ /* 0x080fe20000400000 */
[----:B------:R-:W-:Y:S01]  /*4a10*/  ISETP.LT.OR P1, PT, R24, 0x9, !P1 ;  /* 0x000000091800780c */ /* 0x000fe20004f21670 */
[-C--:B------:R-:W-:Y:S01]  /*4a20*/  FMUL R60, R60, R6.reuse ;  /* 0x000000063c3c7220 */ /* 0x080fe20000400000 */
[----:B------:R-:W-:Y:S01]  /*4a30*/  ISETP.LT.OR P2, PT, R24, 0x9, !P2 ;  /* 0x000000091800780c */ /* 0x000fe20005741670 */
[----:B------:R-:W-:Y:S01]  /*4a40*/  FMUL R59, R59, R6 ;  /* 0x000000063b3b7220 */ /* 0x000fe20000400000 */
[----:B-1----:R-:W-:Y:S01]  /*4a50*/  F2FP.SATFINITE.E4M3.F32.PACK_AB_MERGE_C R17, RZ, R72, RZ ;  /* 0x00000048ff11723e */ /* 0x002fe200048070ff */
[-C--:B------:R-:W-:Y:S01]  /*4a60*/  FMUL R58, R58, R6.reuse ;  /* 0x000000063a3a7220 */ /* 0x080fe20000400000 */
[----:B------:R-:W-:Y:S01]  /*4a70*/  F2FP.SATFINITE.E4M3.F32.PACK_AB_MERGE_C R69, RZ, R69, RZ ;  /* 0x00000045ff45723e */ /* 0x000fe200048070ff */
[-C--:B------:R-:W-:Y:S01]  /*4a80*/  FMUL R57, R57, R6.reuse ;  /* 0x0000000639397220 */ /* 0x080fe20000400000 */
[----:B------:R-:W-:Y:S01]  /*4a90*/  F2FP.SATFINITE.E4M3.F32.PACK_AB_MERGE_C R67, RZ, R67, RZ ;  /* 0x00000043ff43723e */ /* 0x000fe200048070ff */
[----:B------:R0:W-:Y:S01]  /*4aa0*/  @!P3 STG.E.U8 desc[UR22][R2.64+0x11], R13 ;  /* 0x0000110d0200b986 */ /* 0x0001e2000c101116 */
[----:B------:R-:W-:Y:S01]  /*4ab0*/  ISETP.GE.AND P3, PT, R25, 0x1a, PT ;  /* 0x0000001a1900780c */ /* 0x000fe20003f66270 */
[----:B------:R-:W-:Y:S01]  /*4ac0*/  FMUL R56, R56, R6 ;  /* 0x0000000638387220 */ /* 0x000fe20000400000 */
[----:B--2---:R-:W-:Y:S01]  /*4ad0*/  F2FP.SATFINITE.E4M3.F32.PACK_AB_MERGE_C R27, RZ, R66, RZ ;  /* 0x00000042ff1b723e */ /* 0x004fe200048070ff */
[----:B------:R-:W-:Y:S01]  /*4ae0*/  @!P4 STG.E.U8 desc[UR22][R2.64+0x10], R75 ;  /* 0x0000104b0200c986 */ /* 0x000fe2000c101116 */
[C---:B------:R-:W-:Y:S01]  /*4af0*/  ISETP.LT.OR P4, PT, R24.reuse, 0x1, !P3 ;  /* 0x000000011800780c */ /* 0x040fe20005f81670 */
[-C--:B------:R-:W-:Y:S01]  /*4b00*/  FMUL R23, R23, R6.reuse ;  /* 0x0000000617177220 */ /* 0x080fe20000400000 */
[----:B------:R-:W-:Y:S01]  /*4b10*/  ISETP.LT.OR P3, PT, R24, 0x9, !P3 ;  /* 0x000000091800780c */ /* 0x000fe20005f61670 */
[----:B------:R-:W-:Y:S01]  /*4b20*/  @!P1 STG.E.U8 desc[UR22][R10.64+0x10], R73 ;  /* 0x000010490a009986 */ /* 0x000fe2000c101116 */
[C---:B------:R-:W-:Y:S01]  /*4b30*/  ISETP.GE.AND P1, PT, R25.reuse, 0x22, PT ;  /* 0x000000221900780c */ /* 0x040fe20003f26270 */
[-C--:B------:R-:W-:Y:S01]  /*4b40*/  FMUL R22, R22, R6.reuse ;  /* 0x0000000616167220 */ /* 0x080fe20000400000 */
[----:B------:R-:W-:Y:S01]  /*4b50*/  F2FP.SATFINITE.E4M3.F32.PACK_AB_MERGE_C R65, RZ, R65, RZ ;  /* 0x00000041ff41723e */ /* 0x000fe200048070ff */
[----:B------:R1:W-:Y:S01]  /*4b60*/  @!P2 STG.E.U8 desc[UR22][R10.64+0x11], R17 ;  /* 0x000011110a00a986 */ /* 0x0003e2000c101116 */
[----:B------:R-:W-:Y:S01]  /*4b70*/  ISETP.GE.AND P2, PT, R25, 0x21, PT ;  /* 0x000000211900780c */ /* 0x000fe20003f46270 */
[----:B------:R-:W-:Y:S01]  /*4b80*/  FMUL R21, R21, R6 ;  /* 0x0000000615157220 */ /* 0x000fe20000400000 */
[----:B0-----:R-:W-:Y:S01]  /*4b90*/  F2FP.SATFINITE.E4M3.F32.PACK_AB_MERGE_C R13, RZ, R70, RZ ;  /* 0x00000046ff0d723e */ /* 0x001fe200048070ff */
[----:B------:R-:W-:Y:S01]  /*4ba0*/  @!P5 STG.E.U8 desc[UR22][R2.64+0x18], R71 ;  /* 0x000018470200d986 */ /* 0x000fe2000c101116 */
[----:B------:R-:W-:Y:S01]  /*4bb0*/  ISETP.LT.OR P6, PT, R24, 0x1, !P2 ;  /* 0x000000011800780c */ /* 0x000fe200057c1670 */
[----:B------:R-:W-:Y:S01]  /*4bc0*/  FMUL R20, R20, R6 ;  /* 0x0000000614147220 */ /* 0x000fe20000400000 */
[C---:B------:R-:W-:Y:S01]  /*4bd0*/  ISETP.LT.OR P5, PT, R24.reuse, 0x1, !P1 ;  /* 0x000000011800780c */ /* 0x040fe20004fa1670 */
[----:B------:R0:W-:Y:S01]  /*4be0*/  @!P4 STG.E.U8 desc[UR22][R2.64+0x19], R13 ;  /* 0x0000190d0200c986 */ /* 0x0001e2000c101116 */
[----:B------:R-:W-:-:S02]  /*4bf0*/  ISETP.LT.OR P1, PT, R24, 0x9, !P1 ;  /* 0x000000091800780c */ /* 0x000fc40004f21670 */
[C---:B------:R-:W-:Y:S01]  /*4c00*/  ISETP.LT.OR P2, PT, R24.reuse, 0x9, !P2 ;  /* 0x000000091800780c */ /* 0x040fe20005741670 */
[----:B------:R-:W-:Y:S01]  /*4c10*/  @!P0 STG.E.U8 desc[UR22][R10.64+0x18], R69 ;  /* 0x000018450a008986 */ /* 0x000fe2000c101116 */
[----:B-1----:R-:W-:Y:S02]  /*4c20*/  F2FP.SATFINITE.E4M3.F32.PACK_AB_MERGE_C R17, RZ, R68, RZ ;  /* 0x00000044ff11723e */ /* 0x002fe400048070ff */
[C---:B------:R-:W-:Y:S02]  /*4c30*/  ISETP.GE.AND P0, PT, R25.reuse, 0x29, PT ;  /* 0x000000291900780c */ /* 0x040fe40003f06270 */
[----:B------:R-:W-:Y:S01]  /*4c40*/  F2FP.SATFINITE.E4M3.F32.PACK_AB_MERGE_C R63, RZ, R63, RZ ;  /* 0x0000003fff3f723e */ /* 0x000fe200048070ff */
[----:B------:R1:W-:Y:S01]  /*4c50*/  @!P3 STG.E.U8 desc[UR22][R10.64+0x19], R17 ;  /* 0x000019110a00b986 */ /* 0x0003e2000c101116 */
[----:B------:R-:W-:Y:S02]  /*4c60*/  ISETP.GE.AND P3, PT, R25, 0x2a, PT ;  /* 0x0000002a1900780c */ /* 0x000fe40003f66270 */
[----:B0-----:R-:W-:Y:S01]  /*4c70*/  F2FP.SATFINITE.E4M3.F32.PACK_AB_MERGE_C R13, RZ, R64, RZ ;  /* 0x00000040ff0d723e */ /* 0x001fe200048070ff */
[----:B------:R-:W-:Y:S01]  /*4c80*/  @!P6 STG.E.U8 desc[UR22][R2.64+0x20], R67 ;  /* 0x000020430200e986 */ /* 0x000fe2000c101116 */
[----:B------:R-:W-:-:S02]  /*4c90*/  ISETP.LT.OR P4, PT, R24, 0x1, !P0 ;  /* 0x000000011800780c */ /* 0x000fc40004781670 */
[C---:B------:R-:W-:Y:S01]  /*4ca0*/  ISETP.LT.OR P0, PT, R24.reuse, 0x9, !P0 ;  /* 0x000000091800780c */ /* 0x040fe20004701670 */
[----:B------:R-:W-:Y:S01]  /*4cb0*/  @!P5 STG.E.U8 desc[UR22][R2.64+0x21], R27 ;  /* 0x0000211b0200d986 */ /* 0x000fe2000c101116 */
[C---:B------:R-:W-:Y:S02]  /*4cc0*/  ISETP.LT.OR P5, PT, R24.reuse, 0x1, !P3 ;  /* 0x000000011800780c */ /* 0x040fe40005fa1670 */
[C---:B------:R-:W-:Y:S01]  /*4cd0*/  ISETP.LT.OR P3, PT, R24.reuse, 0x9, !P3 ;  /* 0x000000091800780c */ /* 0x040fe20005f61670 */
[----:B------:R0:W-:Y:S01]  /*4ce0*/  @!P1 STG.E.U8 desc[UR22][R10.64+0x21], R13 ;  /* 0x0000210d0a009986 */ /* 0x0001e2000c101116 */
[----:B------:R-:W-:Y:S02]  /*4cf0*/  ISETP.GE.AND P1, PT, R25, 0x31, PT ;  /* 0x000000311900780c */ /* 0x000fe40003f26270 */
[----:B-1----:R-:W-:Y:S01]  /*4d00*/  F2FP.SATFINITE.E4M3.F32.PACK_AB_MERGE_C R17, RZ, R62, RZ ;  /* 0x0000003eff11723e */ /* 0x002fe200048070ff */
[----:B------:R-:W-:Y:S01]  /*4d10*/  @!P2 STG.E.U8 desc[UR22][R10.64+0x20], R65 ;  /* 0x000020410a00a986 */ /* 0x000fe2000c101116 */
[----:B------:R-:W-:-:S02]  /*4d20*/  ISETP.LT.OR P6, PT, R24, 0x1, !P1 ;  /* 0x000000011800780c */ /* 0x000fc40004fc1670 */
[----:B------:R-:W-:Y:S01]  /*4d30*/  F2FP.SATFINITE.E4M3.F32.PACK_AB_MERGE_C R61, RZ, R61, RZ ;  /* 0x0000003dff3d723e */ /* 0x000fe200048070ff */
[----:B------:R-:W-:Y:S01]  /*4d40*/  @!P4 STG.E.U8 desc[UR22][R2.64+0x28], R63 ;  /* 0x0000283f0200c986 */ /* 0x000fe2000c101116 */
[C---:B------:R-:W-:Y:S02]  /*4d50*/  ISETP.GE.AND P4, PT, R25.reuse, 0x32, PT ;  /* 0x000000321900780c */ /* 0x040fe40003f86270 */
[----:B------:R-:W-:Y:S01]  /*4d60*/  F2FP.SATFINITE.E4M3.F32.PACK_AB_MERGE_C R59, RZ, R59, RZ ;  /* 0x0000003bff3b723e */ /* 0x000fe200048070ff */
[----:B------:R1:W-:Y:S01]  /*4d70*/  @!P5 STG.E.U8 desc[UR22][R2.64+0x29], R17 ;  /* 0x000029110200d986 */ /* 0x0003e2000c101116 */
[----:B0-----:R-:W-:Y:S02]  /*4d80*/  F2FP.SATFINITE.E4M3.F32.PACK_AB_MERGE_C R13, RZ, R60, RZ ;  /* 0x0000003cff0d723e */ /* 0x001fe400048070ff */
[----:B------:R-:W-:Y:S01]  /*4d90*/  ISETP.LT.OR P5, PT, R24, 0x1, !P4 ;  /* 0x000000011800780c */ /* 0x000fe200067a1670 */
[----:B------:R-:W-:Y:S01]  /*4da0*/  @!P0 STG.E.U8 desc[UR22][R10.64+0x28], R61 ;  /* 0x0000283d0a008986 */ /* 0x000fe2000c101116 */
[----:B------:R-:W-:-:S02]  /*4db0*/  ISETP.GE.AND P2, PT, R25, 0x39, PT ;  /* 0x000000391900780c */ /* 0x000fc40003f46270 */
[----:B------:R-:W-:Y:S01]  /*4dc0*/  ISETP.GE.AND P0, PT, R25, 0x3a, PT ;  /* 0x0000003a1900780c */ /* 0x000fe20003f06270 */
[----:B------:R0:W-:Y:S01]  /*4dd0*/  @!P3 STG.E.U8 desc[UR22][R10.64+0x29], R13 ;  /* 0x0000290d0a00b986 */ /* 0x0001e2000c101116 */
[C---:B------:R-:W-:Y:S02]  /*4de0*/  ISETP.LT.OR P1, PT, R24.reuse, 0x9, !P1 ;  /* 0x000000091800780c */ /* 0x040fe40004f21670 */
[C---:B------:R-:W-:Y:S01]  /*4df0*/  ISETP.LT.OR P4, PT, R24.reuse, 0x9, !P4 ;  /* 0x000000091800780c */ /* 0x040fe20006781670 */
[----:B------:R-:W-:Y:S01]  /*4e00*/  @!P6 STG.E.U8 desc[UR22][R2.64+0x30], R59 ;  /* 0x0000303b0200e986 */ /* 0x000fe2000c101116 */
[C---:B------:R-:W-:Y:S02]  /*4e10*/  ISETP.LT.OR P3, PT, R24.reuse, 0x1, !P2 ;  /* 0x000000011800780c */ /* 0x040fe40005761670 */
[C---:B------:R-:W-:Y:S02]  /*4e20*/  ISETP.LT.OR P6, PT, R24.reuse, 0x1, !P0 ;  /* 0x000000011800780c */ /* 0x040fe400047c1670 */
[----:B------:R-:W-:-:S02]  /*4e30*/  ISETP.LT.OR P2, PT, R24, 0x9, !P2 ;  /* 0x000000091800780c */ /* 0x000fc40005741670 */
[----:B------:R-:W-:Y:S02]  /*4e40*/  ISETP.LT.OR P0, PT, R24, 0x9, !P0 ;  /* 0x000000091800780c */ /* 0x000fe40004701670 */
[----:B-1----:R-:W-:Y:S02]  /*4e50*/  F2FP.SATFINITE.E4M3.F32.PACK_AB_MERGE_C R17, RZ, R58, RZ ;  /* 0x0000003aff11723e */ /* 0x002fe400048070ff */
[----:B------:R-:W-:Y:S02]  /*4e60*/  F2FP.SATFINITE.E4M3.F32.PACK_AB_MERGE_C R57, RZ, R57, RZ ;  /* 0x00000039ff39723e */ /* 0x000fe400048070ff */
[----:B0-----:R-:W-:Y:S01]  /*4e70*/  F2FP.SATFINITE.E4M3.F32.PACK_AB_MERGE_C R13, RZ, R56, RZ ;  /* 0x00000038ff0d723e */ /* 0x001fe200048070ff */
[----:B------:R0:W-:Y:S01]  /*4e80*/  @!P5 STG.E.U8 desc[UR22][R2.64+0x31], R17 ;  /* 0x000031110200d986 */ /* 0x0001e2000c101116 */
[----:B------:R-:W-:Y:S02]  /*4e90*/  F2FP.SATFINITE.E4M3.F32.PACK_AB_MERGE_C R23, RZ, R23, RZ ;  /* 0x00000017ff17723e */ /* 0x000fe400048070ff */
[----:B------:R-:W-:Y:S01]  /*4ea0*/  F2FP.SATFINITE.E4M3.F32.PACK_AB_MERGE_C R25, RZ, R22, RZ ;  /* 0x00000016ff19723e */ /* 0x000fe200048070ff */
[----:B------:R1:W-:Y:S01]  /*4eb0*/  @!P1 STG.E.U8 desc[UR22][R10.64+0x30], R57 ;  /* 0x000030390a009986 */ /* 0x0003e2000c101116 */
[----:B------:R-:W-:-:S03]  /*4ec0*/  F2FP.SATFINITE.E4M3.F32.PACK_AB_MERGE_C R21, RZ, R21, RZ ;  /* 0x00000015ff15723e */ /* 0x000fc600048070ff */
[----:B------:R1:W-:Y:S01]  /*4ed0*/  @!P4 STG.E.U8 desc[UR22][R10.64+0x31], R13 ;  /* 0x0000310d0a00c986 */ /* 0x0003e2000c101116 */
[----:B0-----:R-:W-:-:S03]  /*4ee0*/  F2FP.SATFINITE.E4M3.F32.PACK_AB_MERGE_C R17, RZ, R20, RZ ;  /* 0x00000014ff11723e */ /* 0x001fc600048070ff */
[----:B------:R1:W-:Y:S04]  /*4ef0*/  @!P3 STG.E.U8 desc[UR22][R2.64+0x38], R23 ;  /* 0x000038170200b986 */ /* 0x0003e8000c101116 */
[----:B------:R1:W-:Y:S04]  /*4f00*/  @!P6 STG.E.U8 desc[UR22][R2.64+0x39], R25 ;  /* 0x000039190200e986 */ /* 0x0003e8000c101116 */
[----:B------:R1:W-:Y:S04]  /*4f10*/  @!P2 STG.E.U8 desc[UR22][R10.64+0x38], R21 ;  /* 0x000038150a00a986 */ /* 0x0003e8000c101116 */
[----:B------:R1:W-:Y:S02]  /*4f20*/  @!P0 STG.E.U8 desc[UR22][R10.64+0x39], R17 ;  /* 0x000039110a008986 */ /* 0x0003e4000c101116 */
.L_x_100:
[----:B------:R-:W-:Y:S05]  /*4f30*/  BSYNC B0 ;  /* 0x0000000000007941 */ /* 0x000fea0003800000 */
.L_x_34:
[----:B-1---5:R-:W-:Y:S01]  /*4f40*/  IMAD.U32 R2, RZ, RZ, UR20 ;  /* 0x00000014ff027e24 */ /* 0x022fe2000f8e00ff */
[----:B------:R-:W-:Y:S01]  /*4f50*/  ULDC.64 UR4, c[0x0][0x650] ;  /* 0x0001940000047ab9 */ /* 0x000fe20000000a00 */
[----:B0-----:R-:W-:Y:S01]  /*4f60*/  IMAD.U32 R3, RZ, RZ, UR21 ;  /* 0x00000015ff037e24 */ /* 0x001fe2000f8e00ff */
[----:B------:R0:W-:Y:S01]  /*4f70*/  SYNCS.ARRIVE.TRANS64.A1T0 RZ, [R18+UR32], RZ ;  /* 0x000000ff12ff79a7 */ /* 0x0001e20008100020 */
[----:B------:R-:W-:Y:S01]  /*4f80*/  IMAD.U32 R3, RZ, RZ, UR7 ;  /* 0x00000007ff037e24 */ /* 0x000fe2000f8e00ff */
[C---:B------:R-:W-:Y:S01]  /*4f90*/  LEA R0, P0, R2.reuse, R0, 0x1 ;  /* 0x0000000002007211 */ /* 0x040fe200078008ff */
[----:B------:R-:W-:Y:S01]  /*4fa0*/  IMAD.MOV.U32 R4, RZ, RZ, -0x1 ;  /* 0xffffffffff047424 */ /* 0x000fe200078e00ff */
[----:B------:R-:W-:Y:S02]  /*4fb0*/  PRMT R10, RZ, 0x7610, R10 ;  /* 0x00007610ff0a7816 */ /* 0x000fe4000000000a */
[----:B------:R-:W-:Y:S01]  /*4fc0*/  LEA.HI.X R5, R2, R5, R3, 0x1, P0 ;  /* 0x0000000502057211 */ /* 0x000fe200000f0c03 */
[----:B------:R-:W-:Y:S01]  /*4fd0*/  IMAD.MOV.U32 R2, RZ, RZ, -0x1 ;  /* 0xffffffffff027424 */ /* 0x000fe200078e00ff */
[----:B------:R-:W-:Y:S01]  /*4fe0*/  ISETP.GE.U32.AND P0, PT, R0, UR4, PT ;  /* 0x0000000400007c0c */ /* 0x000fe2000bf06070 */
[----:B------:R-:W-:-:S03]  /*4ff0*/  IMAD.MOV.U32 R3, RZ, RZ, -0x1 ;  /* 0xffffffffff037424 */ /* 0x000fc600078e00ff */
[----:B------:R-:W-:-:S13]  /*5000*/  ISETP.GE.U32.AND.EX P0, PT, R5, UR5, PT, P0 ;  /* 0x0000000505007c0c */ /* 0x000fda000bf06100 */
[----:B0-----:R-:W-:Y:S05]  /*5010*/  @P0 BRA `(.L_x_101) ;  /* 0x0000000400880947 */ /* 0x001fea0003800000 */
[----:B------:R-:W0:Y:S01]  /*5020*/  S2UR UR8, SR_CTAID.X ;  /* 0x00000000000879c3 */ /* 0x000e220000002500 */
[----:B------:R-:W-:Y:S01]  /*5030*/  ULDC.64 UR4, c[0x0][0x628] ;  /* 0x00018a0000047ab9 */ /* 0x000fe20000000a00 */
[----:B------:R-:W-:Y:S01]  /*5040*/  ULDC UR6, c[0x0][0x150] ;  /* 0x0000540000067ab9 */ /* 0x000fe20000000800 */
[----:B------:R-:W-:Y:S01]  /*5050*/  ISETP.NE.U32.AND P0, PT, RZ, UR4, PT ;  /* 0x00000004ff007c0c */ /* 0x000fe2000bf05070 */
[----:B------:R-:W-:Y:S01]  /*5060*/  ULDC UR26, c[0x0][0x630] ;  /* 0x00018c00001a7ab9 */ /* 0x000fe20000000800 */
[C---:B------:R-:W-:Y:S01]  /*5070*/  R2UR UR30, R0.reuse ;  /* 0x00000000001e72ca */ /* 0x040fe200000e0000 */
[----:B------:R-:W-:Y:S01]  /*5080*/  ULDC UR33, c[0x0][0x154] ;  /* 0x0000550000217ab9 */ /* 0x000fe20000000800 */
[----:B------:R-:W-:Y:S01]  /*5090*/  ISETP.NE.AND.EX P0, PT, RZ, UR5, PT, P0 ;  /* 0x00000005ff007c0c */ /* 0x000fe2000bf05300 */
[----:B------:R-:W1:Y:S01]  /*50a0*/  S2UR UR34, SR_CTAID.Y ;  /* 0x00000000002279c3 */ /* 0x000e620000002600 */
[----:B------:R-:W-:Y:S02]  /*50b0*/  R2UR UR31, R5 ;  /* 0x00000000051f72ca */ /* 0x000fe400000e0000 */
[----:B------:R-:W-:-:S02]  /*50c0*/  R2UR UR28, R0 ;  /* 0x00000000001c72ca */ /* 0x000fc400000e0000 */
[----:B------:R-:W-:Y:S02]  /*50d0*/  R2UR UR29, R5 ;  /* 0x00000000051d72ca */ /* 0x000fe400000e0000 */
[----:B0-----:R-:W-:-:S05]  /*50e0*/  I2FP.F32.U32 R2, UR8 ;  /* 0x0000000800027c45 */ /* 0x001fca0008201000 */
[----:B------:R-:W-:-:S04]  /*50f0*/  FMUL R2, R2, UR6 ;  /* 0x0000000602027c20 */ /* 0x000fc80008400000 */
[----:B------:R0:W0:Y:S01]  /*5100*/  F2I.U32.TRUNC.NTZ R3, R2 ;  /* 0x0000000200037305 */ /* 0x000022000020f000 */
[----:B-1----:R-:W-:Y:S05]  /*5110*/  @!P0 BRA `(.L_x_102) ;  /* 0x0000000000308947 */ /* 0x002fea0003800000 */
        /* <DEDUP_REMOVED lines=12> */
.L_x_102:
[----:B------:R-:W-:Y:S01]  /*51e0*/  USHF.R.U64 UR6, UR28, UR26, UR29 ;  /* 0x0000001a1c067299 */ /* 0x000fe2000800121d */
[----:B0-----:R-:W-:Y:S01]  /*51f0*/  I2FP.F32.U32 R2, UR34 ;  /* 0x0000002200027c45 */ /* 0x001fe20008201000 */
[----:B------:R-:W-:Y:S02]  /*5200*/  USHF.R.U32.HI UR4, URZ, UR26, UR29 ;  /* 0x0000001a3f047299 */ /* 0x000fe4000801161d */
[----:B------:R-:W-:Y:S02]  /*5210*/  UIADD3 UR24, UP0, URZ, -UR6, URZ ;  /* 0x800000063f187290 */ /* 0x000fe4000ff1e03f */
[----:B------:R-:W-:Y:S01]  /*5220*/  FMUL R2, R2, UR33 ;  /* 0x0000002102027c20 */ /* 0x000fe20008400000 */
[----:B------:R-:W-:Y:S01]  /*5230*/  ULDC.64 UR28, c[0x0][0x620] ;  /* 0x00018800001c7ab9 */ /* 0x000fe20000000a00 */
[----:B------:R-:W-:Y:S01]  /*5240*/  UIADD3.X UR4, URZ, ~UR4, URZ, UP0, !UPT ;  /* 0x800000043f047290 */ /* 0x000fe200087fe43f */
[----:B------:R-:W-:Y:S01]  /*5250*/  UMOV UR10, UR30 ;  /* 0x0000001e000a7c82 */ /* 0x000fe20008000000 */
[----:B------:R-:W-:-:S02]  /*5260*/  UMOV UR11, UR31 ;  /* 0x0000001f000b7c82 */ /* 0x000fc40008000000 */
[----:B------:R-:W0:Y:S01]  /*5270*/  F2I.U32.TRUNC.NTZ R2, R2 ;  /* 0x0000000200027305 */ /* 0x000e22000020f000 */
[----:B------:R-:W-:Y:S02]  /*5280*/  UIMAD UR4, UR4, UR28, URZ ;  /* 0x0000001c040472a4 */ /* 0x000fe4000f8e023f */
[----:B------:R-:W-:Y:S01]  /*5290*/  UIMAD.WIDE.U32 UR10, UR24, UR28, UR10 ;  /* 0x0000001c180a72a5 */ /* 0x000fe2000f8e000a */
[----:B------:R-:W-:Y:S01]  /*52a0*/  R2UR UR28, R3 ;  /* 0x00000000031c72ca */ /* 0x000fe200000e0000 */
[----:B------:R-:W-:Y:S01]  /*52b0*/  UIMAD UR24, UR24, UR29, UR4 ;  /* 0x0000001d181872a4 */ /* 0x000fe2000f8e0204 */
[----:B------:R-:W-:Y:S01]  /*52c0*/  ULDC UR25, c[0x0][0x618] ;  /* 0x0001860000197ab9 */ /* 0x000fe20000000800 */
[----:B------:R-:W-:Y:S02]  /*52d0*/  ULDC UR37, c[0x0][0x658] ;  /* 0x0001960000257ab9 */ /* 0x000fe40000000800 */
[----:B------:R-:W-:Y:S01]  /*52e0*/  UIADD3 UR24, UR11, UR24, URZ ;  /* 0x000000180b187290 */ /* 0x000fe2000fffe03f */
[----:B------:R-:W-:Y:S01]  /*52f0*/  UMOV UR26, 0xffffffff ;  /* 0xffffffff001a7882 */ /* 0x000fe20000000000 */
[----:B------:R-:W-:Y:S01]  /*5300*/  ULDC.64 UR4, c[0x0][0x640] ;  /* 0x0001900000047ab9 */ /* 0x000fe20000000a00 */
[----:B------:R-:W-:Y:S01]  /*5310*/  USHF.L.U32 UR33, UR26, UR37, URZ ;  /* 0x000000251a217299 */ /* 0x000fe2000800063f */
[----:B------:R-:W-:Y:S01]  /*5320*/  ISETP.NE.U32.AND P0, PT, RZ, UR4, PT ;  /* 0x00000004ff007c0c */ /* 0x000fe2000bf05070 */
[----:B------:R-:W-:Y:S01]  /*5330*/  USHF.R.U64 UR10, UR10, UR25, UR24 ;  /* 0x000000190a0a7299 */ /* 0x000fe20008001218 */
[----:B0-----:R-:W-:Y:S01]  /*5340*/  R2UR UR30, R2 ;  /* 0x00000000021e72ca */ /* 0x001fe200000e0000 */
[----:B------:R-:W-:Y:S01]  /*5350*/  USHF.R.U32.HI UR24, URZ, UR25, UR24 ;  /* 0x000000193f187299 */ /* 0x000fe20008011618 */
[----:B------:R-:W-:Y:S01]  /*5360*/  ISETP.NE.AND.EX P0, PT, RZ, UR5, PT, P0 ;  /* 0x00000005ff007c0c */ /* 0x000fe2000bf05300 */
[----:B------:R-:W-:Y:S01]  /*5370*/  ULDC UR31, c[0x0][0x608] ;  /* 0x00018200001f7ab9 */ /* 0x000fe20000000800 */
[----:B------:R-:W-:-:S02]  /*5380*/  ULOP3.LUT UR38, URZ, UR33, URZ, 0x33, !UPT ;  /* 0x000000213f267292 */ /* 0x000fc4000f8e333f */
[----:B------:R-:W-:Y:S02]  /*5390*/  USHF.R.U64 UR33, UR10, UR31, UR24 ;  /* 0x0000001f0a217299 */ /* 0x000fe40008001218 */
[----:B------:R-:W-:Y:S01]  /*53a0*/  USHF.R.U32.HI UR24, URZ, UR31, UR24 ;  /* 0x0000001f3f187299 */ /* 0x000fe20008011618 */
[----:B------:R-:W-:Y:S01]  /*53b0*/  UMOV UR35, 0x1 ;  /* 0x0000000100237882 */ /* 0x000fe20000000000 */
[----:B------:R-:W-:Y:S02]  /*53c0*/  UIADD3 UR28, -UR28, URZ, URZ ;  /* 0x0000003f1c1c7290 */ /* 0x000fe4000fffe13f */
[----:B------:R-:W-:Y:S02]  /*53d0*/  USHF.L.U32 UR26, UR35, UR37, URZ ;  /* 0x00000025231a7299 */ /* 0x000fe4000800063f */
[----:B------:R-:W-:Y:S01]  /*53e0*/  USHF.R.U64 UR35, UR33, UR37, UR24 ;  /* 0x0000002521237299 */ /* 0x000fe20008001218 */
[----:B------:R-:W-:Y:S01]  /*53f0*/  ULDC UR29, c[0x0][0x144] ;  /* 0x00005100001d7ab9 */ /* 0x000fe20000000800 */
[----:B------:R-:W-:Y:S01]  /*5400*/  ULDC UR9, c[0x0][0x600] ;  /* 0x0001800000097ab9 */ /* 0x000fe20000000800 */
[----:B------:R-:W-:-:S02]  /*5410*/  UIADD3 UR36, -UR30, URZ, URZ ;  /* 0x0000003f1e247290 */ /* 0x000fc4000fffe13f */
[----:B------:R-:W-:Y:S02]  /*5420*/  USHF.R.U32.HI UR31, URZ, UR37, UR24 ;  /* 0x000000253f1f7299 */ /* 0x000fe40008011618 */
[----:B------:R-:W-:Y:S02]  /*5430*/  UIADD3 UR11, UR9, -0x1, URZ ;  /* 0xffffffff090b7890 */ /* 0x000fe4000fffe03f */
        /* <DEDUP_REMOVED lines=16> */
.L_x_103:
[----:B------:R-:W-:Y:S01]  /*5540*/  USHF.R.U64 UR4, UR30, UR39, UR31 ;  /* 0x000000271e047299 */ /* 0x000fe2000800121f */
[----:B------:R-:W-:Y:S01]  /*5550*/  IMAD.MOV.U32 R10, RZ, RZ, 0x1 ;  /* 0x00000001ff0a7424 */ /* 0x000fe200078e00ff */
[----:B------:R-:W-:Y:S01]  /*5560*/  ULOP3.LUT UR33, UR33, UR38, URZ, 0xc0, !UPT ;  /* 0x0000002621217292 */ /* 0x000fe2000f8ec03f */
[----:B------:R-:W-:Y:S01]  /*5570*/  IMAD.U32 R4, RZ, RZ, UR6 ;  /* 0x00000006ff047e24 */ /* 0x000fe2000f8e00ff */
[----:B------:R-:W-:Y:S02]  /*5580*/  UIADD3 UR5, -UR4, URZ, URZ ;  /* 0x0000003f04057290 */ /* 0x000fe4000fffe13f */
[----:B------:R-:W-:Y:S02]  /*5590*/  @UP2 UIMAD UR37, UR41, UR36, UR34 ;  /* 0x00000024292522a4 */ /* 0x000fe4000f8e0222 */
        /* <DEDUP_REMOVED lines=10> */
.L_x_101:
[----:B------:R-:W-:Y:S02]  /*5640*/  LOP3.LUT P0, RZ, R10, 0xff, RZ, 0xc0, !PT ;  /* 0x000000ff0aff7812 */ /* 0x000fe4000780c0ff */
[----:B------:R-:W-:-:S11]  /*5650*/  LOP3.LUT R84, R84, 0x1, RZ, 0x3c, !PT ;  /* 0x0000000154547812 */ /* 0x000fd600078e3cff */
[----:B------:R-:W-:Y:S05]  /*5660*/  @P0 BRA `(.L_x_104) ;  /* 0xffffffbc00a80947 */ /* 0x000fea000383ffff */
[----:B------:R-:W-:Y:S05]  /*5670*/  EXIT ;  /* 0x000000000000794d */ /* 0x000fea0003800000 */
.L_x_12:
[----:B------:R-:W-:-:S08]  /*5680*/  ISETP.NE.AND P0, PT, RZ, UR8, PT ;  /* 0x00000008ff007c0c */ /* 0x000fd0000bf05270 */
[----:B-1---5:R-:W0:-:S00]  /*5690*/  USETMAXREG.DEALLOC.CTAPOOL 0x28 ;  /* 0x00000028000079c8 */ /* 0x022e0000080e0500 */
[----:B------:R-:W-:Y:S05]  /*56a0*/  @P0 EXIT ;  /* 0x000000000000094d */ /* 0x000fea0003800000 */
[----:B0-----:R-:W-:Y:S01]  /*56b0*/  LOP3.LUT P0, RZ, R9, 0xff, RZ, 0xc0, !PT ;  /* 0x000000ff09ff7812 */ /* 0x001fe2000780c0ff */
[----:B------:R-:W-:Y:S02]  /*56c0*/  IMAD.MOV.U32 R10, RZ, RZ, 0x1 ;  /* 0x00000001ff0a7424 */ /* 0x000fe400078e00ff */
[----:B------:R-:W-:-:S10]  /*56d0*/  IMAD.MOV.U32 R11, RZ, RZ, RZ ;  /* 0x000000ffff0b7224 */ /* 0x000fd400078e00ff */
[----:B------:R-:W-:Y:S05]  /*56e0*/  @!P0 BRA `(.L_x_105) ;  /* 0x0000000c00108947 */ /* 0x000fea0003800000 */
[----:B------:R-:W-:Y:S01]  /*56f0*/  LOP3.LUT P0, RZ, R8, 0x1f, RZ, 0xc0, !PT ;  /* 0x0000001f08ff7812 */ /* 0x000fe2000780c0ff */
[----:B------:R-:W-:Y:S01]  /*5700*/  ULDC UR5, c[0x0][0x658] ;  /* 0x0001960000057ab9 */ /* 0x000fe20000000800 */
[----:B------:R-:W-:Y:S01]  /*5710*/  UMOV UR6, 0xffffffff ;  /* 0xffffffff00067882 */ /* 0x000fe20000000000 */
[----:B------:R-:W-:Y:S01]  /*5720*/  BSSY B0, `(.L_x_105) ;  /* 0x00000c0000007945 */ /* 0x000fe20003800000 */
[----:B------:R-:W-:Y:S01]  /*5730*/  USHF.L.U32 UR6, UR6, UR5, URZ ;  /* 0x0000000506067299 */ /* 0x000fe2000800063f */
[C---:B------:R-:W-:Y:S01]  /*5740*/  ISETP.NE.AND P3, PT, R14.reuse, RZ, PT ;  /* 0x000000ff0e00720c */ /* 0x040fe20003f65270 */
[----:B------:R-:W-:Y:S01]  /*5750*/  IMAD.MOV.U32 R12, RZ, RZ, 0x1 ;  /* 0x00000001ff0c7424 */ /* 0x000fe200078e00ff */
[----:B------:R-:W-:Y:S01]  /*5760*/  ISETP.NE.OR P0, PT, R14, RZ, !P0 ;  /* 0x000000ff0e00720c */ /* 0x000fe20004705670 */
[----:B------:R-:W-:Y:S01]  /*5770*/  IMAD.MOV.U32 R10, RZ, RZ, 0x1 ;  /* 0x00000001ff0a7424 */ /* 0x000fe200078e00ff */
[----:B------:R-:W-:Y:S01]  /*5780*/  ULDC UR4, c[0x0][0x600] ;  /* 0x0001800000047ab9 */ /* 0x000fe20000000800 */
[----:B------:R-:W-:Y:S01]  /*5790*/  IMAD.MOV.U32 R11, RZ, RZ, RZ ;  /* 0x000000ffff0b7224 */ /* 0x000fe200078e00ff */
[----:B------:R-:W-:Y:S01]  /*57a0*/  UMOV UR8, 0x1 ;  /* 0x0000000100087882 */ /* 0x000fe20000000000 */
[----:B------:R-:W-:-:S02]  /*57b0*/  UIADD3 UR27, UR14, 0x1, URZ ;  /* 0x000000010e1b7890 */ /* 0x000fc4000fffe03f */
[----:B------:R-:W-:Y:S02]  /*57c0*/  ULOP3.LUT UR26, UR13, 0x2, URZ, 0xfc, !UPT ;  /* 0x000000020d1a7892 */ /* 0x000fe4000f8efc3f */
[----:B------:R-:W-:Y:S02]  /*57d0*/  UIADD3 UR4, UR4, -0x1, URZ ;  /* 0xffffffff04047890 */ /* 0x000fe4000fffe03f */
[----:B------:R-:W-:Y:S02]  /*57e0*/  USHF.L.U32 UR5, UR8, UR5, URZ ;  /* 0x0000000508057299 */ /* 0x000fe4000800063f */
[----:B------:R-:W-:Y:S01]  /*57f0*/  ULOP3.LUT UR6, URZ, UR6, URZ, 0x33, !UPT ;  /* 0x000000063f067292 */ /* 0x000fe2000f8e333f */
[----:B------:R-:W-:-:S11]  /*5800*/  ULDC.64 UR24, c[0x0][0x198] ;  /* 0x0000660000187ab9 */ /* 0x000fd60000000a00 */
.L_x_117:
[----:B------:R-:W-:-:S03]  /*5810*/  UMOV UR8, 0xffffffff ;  /* 0xffffffff00087882 */ /* 0x000fc60000000000 */
[----:B------:R-:W-:Y:S05]  /*5820*/  BRA.DIV UR8, `(.L_x_106) ;  /* 0x0000000e08947947 */ /* 0x000fea000b800000 */
[----:B------:R-:W-:-:S13]  /*5830*/  ELECT P1, URZ, PT ;  /* 0x00000000003f782f */ /* 0x000fda0003820000 */
.L_x_128:
[----:B------:R-:W0:Y:S01]  /*5840*/  LDC R6, c[0x0][0x28c] ;  /* 0x0000a300ff067b82 */ /* 0x000e220000000800 */
[----:B------:R-:W-:Y:S01]  /*5850*/  BSSY B1, `(.L_x_107) ;  /* 0x0000036000017945 */ /* 0x000fe20003800000 */
[----:B0-----:R-:W-:-:S13]  /*5860*/  ISETP.LT.OR P1, PT, R6, 0x1, !P1 ;  /* 0x000000010600780c */ /* 0x001fda0004f21670 */
[----:B------:R-:W-:Y:S05]  /*5870*/  @P1 BRA `(.L_x_108) ;  /* 0x0000000000cc1947 */ /* 0x000fea0003800000 */
[----:B------:R-:W-:Y:S02]  /*5880*/  IMAD.SHL.U32 R8, R3, 0x40, RZ ;  /* 0x0000004003087824 */ /* 0x000fe400078e00ff */
[----:B------:R-:W-:Y:S02]  /*5890*/  IMAD.SHL.U32 R9, R2, 0x40, RZ ;  /* 0x0000004002097824 */ /* 0x000fe400078e00ff */
[----:B------:R-:W-:Y:S02]  /*58a0*/  IMAD.MOV.U32 R15, RZ, RZ, RZ ;  /* 0x000000ffff0f7224 */ /* 0x000fe400078e00ff */
[----:B------:R-:W-:Y:S02]  /*58b0*/  IMAD.U32 R16, RZ, RZ, UR27 ;  /* 0x0000001bff107e24 */ /* 0x000fe4000f8e00ff */
[----:B------:R-:W-:Y:S02]  /*58c0*/  IMAD.MOV.U32 R2, RZ, RZ, R10 ;  /* 0x000000ffff027224 */ /* 0x000fe400078e000a */
[----:B------:R-:W-:-:S07]  /*58d0*/  IMAD.MOV.U32 R3, RZ, RZ, R11 ;  /* 0x000000ffff037224 */ /* 0x000fce00078e000b */
.L_x_112:
[----:B------:R-:W0:Y:S01]  /*58e0*/  S2R R7, SR_CgaCtaId ;  /* 0x0000000000077919 */ /* 0x000e220000008800 */
[----:B-1----:R-:W-:-:S04]  /*58f0*/  MOV R6, 0x400 ;  /* 0x0000040000067802 */ /* 0x002fc80000000f00 */
[----:B0-----:R-:W-:Y:S02]  /*5900*/  LEA R14, R7, R6, 0x18 ;  /* 0x00000006070e7211 */ /* 0x001fe400078ec0ff */
[----:B------:R-:W-:Y:S01]  /*5910*/  SHF.L.U32 R6, R2, 0x1f, RZ ;  /* 0x0000001f02067819 */ /* 0x000fe200000006ff */
[----:B------:R-:W0:Y:S02]  /*5920*/  @!P3 LDC R7, c[0x0][0x500] ;  /* 0x00014000ff07bb82 */ /* 0x000e240000000800 */
[----:B------:R-:W-:-:S04]  /*5930*/  IMAD R13, R3, 0x8, R14 ;  /* 0x00000008030d7824 */ /* 0x000fc800078e020e */
[----:B------:R-:W1:Y:S02]  /*5940*/  SYNCS.PHASECHK.TRANS64.TRYWAIT P1, [R13+URZ+0x10], R6 ;  /* 0x000010060d0075a7 */ /* 0x000e64000802017f */
[----:B-1----:R-:W-:Y:S05]  /*5950*/  @!P1 BRA `(.L_x_109) ;  /* 0x0000000c00689947 */ /* 0x002fea0003800000 */
.L_x_129:
[----:B------:R-:W-:Y:S01]  /*5960*/  UPRMT UR8, UR26, 0x9910, URZ ;  /* 0x000099101a087896 */ /* 0x000fe2000800003f */
[----:B0-----:R0:W-:Y:S03]  /*5970*/  @!P3 SYNCS.ARRIVE.TRANS64 RZ, [R13+URZ], R7 ;  /* 0x000000070dffb9a7 */ /* 0x0011e6000800003f */
[----:B------:R-:W-:-:S06]  /*5980*/  UISETP.NE.AND UP0, UPT, UR8, 0x2, UPT ;  /* 0x000000020800788c */ /* 0x000fcc000bf05270 */
[----:B------:R-:W-:-:S13]  /*5990*/  PLOP3.LUT P1, PT, PT, PT, UP0, 0x80, 0x0 ;  /* 0x000000000000781c */ /* 0x000fda0003f2f008 */
[----:B0-----:R-:W-:Y:S05]  /*59a0*/  @P1 BRA `(.L_x_110) ;  /* 0x0000000000041947 */ /* 0x001fea0003800000 */
[----:B------:R-:W-:Y:S01]  /*59b0*/  BPT.TRAP 0x1 ;  /* 0x000000040000795c */ /* 0x000fe20000300000 */
.L_x_110:
[----:B------:R-:W-:Y:S05]  /*59c0*/  @P0 BRA `(.L_x_111) ;  /* 0x0000000000040947 */ /* 0x000fea0003800000 */
[----:B------:R-:W-:Y:S01]  /*59d0*/  BPT.TRAP 0x1 ;  /* 0x000000040000795c */ /* 0x000fe20000300000 */
.L_x_111:
[----:B------:R-:W-:Y:S01]  /*59e0*/  IMAD R14, R3, 0x1000, R14 ;  /* 0x00001000030e7824 */ /* 0x000fe200078e020e */
[----:B------:R-:W-:Y:S01]  /*59f0*/  R2UR UR9, R13 ;  /* 0x000000000d0972ca */ /* 0x000fe200000e0000 */
[----:B------:R-:W-:Y:S01]  /*5a00*/  VIADD R16, R16, 0xffffffff ;  /* 0xffffffff10107836 */ /* 0x000fe20000000000 */
[----:B------:R-:W-:Y:S01]  /*5a10*/  UIADD3 UR16, UP0, UR24, 0xf0, URZ ;  /* 0x000000f018107890 */ /* 0x000fe2000ff1e03f */
[----:B------:R-:W-:Y:S01]  /*5a20*/  R2UR UR11, R9 ;  /* 0x00000000090b72ca */ /* 0x000fe200000e0000 */
[----:B------:R-:W-:Y:S01]  /*5a30*/  UIADD3 UR28, UP1, UR24, 0x1f0, URZ ;  /* 0x000001f0181c7890 */ /* 0x000fe2000ff3e03f */
[----:B------:R-:W-:Y:S01]  /*5a40*/  R2UR UR8, R14 ;  /* 0x000000000e0872ca */ /* 0x000fe200000e0000 */
[----:B------:R-:W-:Y:S01]  /*5a50*/  UIADD3.X UR17, URZ, UR25, URZ, UP0, !UPT ;  /* 0x000000193f117290 */ /* 0x000fe200087fe43f */
[----:B------:R-:W-:Y:S01]  /*5a60*/  R2UR UR10, R15 ;  /* 0x000000000f0a72ca */ /* 0x000fe200000e0000 */
[----:B------:R-:W-:Y:S01]  /*5a70*/  VIADD R3, R3, 0x1 ;  /* 0x0000000103037836 */ /* 0x000fe20000000000 */
[----:B------:R-:W-:Y:S01]  /*5a80*/  R2UR UR12, R4 ;  /* 0x00000000040c72ca */ /* 0x000fe200000e0000 */
[----:B------:R-:W-:Y:S01]  /*5a90*/  UIADD3.X UR29, URZ, UR25, URZ, UP1, !UPT ;  /* 0x000000193f1d7290 */ /* 0x000fe20008ffe43f */
[----:B------:R-:W-:Y:S01]  /*5aa0*/  R2UR UR23, R8 ;  /* 0x00000000081772ca */ /* 0x000fe200000e0000 */
[----:B------:R-:W-:Y:S01]  /*5ab0*/  UMOV UR18, 0x0 ;  /* 0x0000000000127882 */ /* 0x000fe20000000000 */
[----:B------:R-:W-:Y:S01]  /*5ac0*/  ISETP.GT.AND P2, PT, R16, 0x1, PT ;  /* 0x000000011000780c */ /* 0x000fe20003f44270 */
[----:B------:R-:W-:Y:S01]  /*5ad0*/  UMOV UR19, 0x10000000 ;  /* 0x1000000000137882 */ /* 0x000fe20000000000 */
[----:B------:R-:W-:Y:S01]  /*5ae0*/  ISETP.NE.AND P1, PT, R3, 0x2, PT ;  /* 0x000000020300780c */ /* 0x000fe20003f25270 */
[----:B------:R-:W-:-:S02]  /*5af0*/  VIADD R15, R15, 0x40 ;  /* 0x000000400f0f7836 */ /* 0x000fc40000000000 */
[----:B------:R-:W-:Y:S01]  /*5b00*/  UIADD3 UR15, UR8, 0x100, URZ ;  /* 0x00000100080f7890 */ /* 0x000fe2000fffe03f */
[----:B------:R-:W-:Y:S01]  /*5b10*/  SEL R7, RZ, 0x1, P1 ;  /* 0x00000001ff077807 */ /* 0x000fe20000800000 */
[----:B------:R-:W-:Y:S01]  /*5b20*/  UIADD3 UR22, UR8, 0x2100, URZ ;  /* 0x0000210008167890 */ /* 0x000fe2000fffe03f */
[----:B------:R-:W-:Y:S02]  /*5b30*/  SEL R3, R3, RZ, P1 ;  /* 0x000000ff03037207 */ /* 0x000fe40000800000 */
[----:B------:R-:W-:Y:S02]  /*5b40*/  LOP3.LUT R2, R2, R7, RZ, 0x3c, !PT ;  /* 0x0000000702027212 */ /* 0x000fe400078e3cff */
[----:B------:R-:W-:Y:S02]  /*5b50*/  UMOV UR8, UR15 ;  /* 0x0000000f00087c82 */ /* 0x000fe40008000000 */
[----:B------:R0:W-:Y:S02]  /*5b60*/  UTMALDG.3D [UR8], [UR16], desc[UR18] ;  /* 0x00001208100075b4 */ /* 0x0001e40008011000 */
[----:B0-----:R-:W-:Y:S01]  /*5b70*/  UMOV UR8, UR22 ;  /* 0x0000001600087c82 */ /* 0x001fe20008000000 */
[----:B------:R-:W-:-:S02]  /*5b80*/  UMOV UR11, UR23 ;  /* 0x00000017000b7c82 */ /* 0x000fc40008000000 */
[----:B------:R0:W-:Y:S02]  /*5b90*/  UTMALDG.3D [UR8], [UR28], desc[UR18] ;  /* 0x000012081c0075b4 */ /* 0x0001e40008011000 */
[----:B0-----:R-:W-:Y:S05]  /*5ba0*/  @P2 BRA `(.L_x_112) ;  /* 0xfffffffc004c2947 */ /* 0x001fea000383ffff */
.L_x_108:
[----:B------:R-:W-:Y:S05]  /*5bb0*/  BSYNC B1 ;  /* 0x0000000000017941 */ /* 0x000fea0003800000 */
.L_x_107:
[----:B------:R-:W-:Y:S01]  /*5bc0*/  LOP3.LUT P4, RZ, R12, 0xff, RZ, 0xc0, !PT ;  /* 0x000000ff0cff7812 */ /* 0x000fe2000788c0ff */
[----:B------:R-:W-:Y:S01]  /*5bd0*/  VIADD R11, R11, UR14 ;  /* 0x0000000e0b0b7c36 */ /* 0x000fe20008000000 */
[----:B------:R-:W-:Y:S01]  /*5be0*/  ULDC.64 UR8, c[0x0][0x650] ;  /* 0x0001940000087ab9 */ /* 0x000fe20000000a00 */
[----:B------:R-:W-:Y:S01]  /*5bf0*/  BSSY B1, `(.L_x_113) ;  /* 0x0000070000017945 */ /* 0x000fe20003800000 */
[----:B-1----:R-:W-:Y:S02]  /*5c00*/  PRMT R6, RZ, 0x7610, R6 ;  /* 0x00007610ff067816 */ /* 0x002fe40000000006 */
[C---:B------:R-:W-:Y:S02]  /*5c10*/  ISETP.GT.U32.AND P1, PT, R11.reuse, 0x1, PT ;  /* 0x000000010b00780c */ /* 0x040fe40003f24070 */
[----:B------:R-:W-:Y:S02]  /*5c20*/  SHF.R.U32.HI R2, RZ, 0x1, R11 ;  /* 0x00000001ff027819 */ /* 0x000fe4000001160b */
[----:B------:R-:W-:-:S02]  /*5c30*/  LOP3.LUT R11, R11, 0x1, RZ, 0xc0, !PT ;  /* 0x000000010b0b7812 */ /* 0x000fc400078ec0ff */
[----:B------:R-:W-:Y:S01]  /*5c40*/  LOP3.LUT R2, R2, 0x1, RZ, 0xc0, !PT ;  /* 0x0000000102027812 */ /* 0x000fe200078ec0ff */
[----:B------:R-:W0:Y:S01]  /*5c50*/  @P4 S2R R4, SR_CgaCtaId ;  /* 0x0000000000044919 */ /* 0x000e220000008800 */
[----:B------:R-:W-:Y:S02]  /*5c60*/  @P4 MOV R3, 0x400 ;  /* 0x0000040000034802 */ /* 0x000fe40000000f00 */
[----:B------:R-:W-:Y:S02]  /*5c70*/  ISETP.NE.U32.AND P2, PT, R2, 0x1, PT ;  /* 0x000000010200780c */ /* 0x000fe40003f45070 */
[----:B------:R-:W-:Y:S02]  /*5c80*/  PRMT R12, RZ, 0x7610, R12 ;  /* 0x00007610ff0c7816 */ /* 0x000fe4000000000c */
[----:B0-----:R-:W-:Y:S01]  /*5c90*/  @P4 LEA R3, R4, R3, 0x18 ;  /* 0x0000000304034211 */ /* 0x001fe200078ec0ff */
[----:B------:R-:W-:-:S03]  /*5ca0*/  IMAD.U32 R4, RZ, RZ, UR14 ;  /* 0x0000000eff047e24 */ /* 0x000fc6000f8e00ff */
[----:B------:R0:W-:Y:S01]  /*5cb0*/  @P4 SYNCS.ARRIVE.TRANS64.A1T0 RZ, [R3+URZ+0x58], RZ ;  /* 0x000058ff03ff49a7 */ /* 0x0001e2000810003f */
[----:B------:R-:W-:Y:S02]  /*5cc0*/  IADD3 R0, P4, R0, UR20, RZ ;  /* 0x0000001400007c10 */ /* 0x000fe4000ff9e0ff */
[----:B------:R-:W-:Y:S02]  /*5cd0*/  ISETP.LT.U32.AND P1, PT, R4, 0x2, P1 ;  /* 0x000000020400780c */ /* 0x000fe40000f21070 */
[----:B------:R-:W-:Y:S02]  /*5ce0*/  IADD3.X R5, R5, UR7, RZ, P4, !PT ;  /* 0x0000000705057c10 */ /* 0x000fe4000a7fe4ff */
[----:B------:R-:W-:Y:S02]  /*5cf0*/  ISETP.GE.U32.AND P4, PT, R0, UR8, PT ;  /* 0x0000000800007c0c */ /* 0x000fe4000bf86070 */
[----:B0-----:R-:W-:Y:S02]  /*5d00*/  SEL R3, RZ, 0x1, !P1 ;  /* 0x00000001ff037807 */ /* 0x001fe40004800000 */
[----:B------:R-:W-:-:S02]  /*5d10*/  ISETP.GE.U32.AND.EX P1, PT, R5, UR9, PT, P4 ;  /* 0x0000000905007c0c */ /* 0x000fc4000bf26140 */
[----:B------:R-:W-:Y:S01]  /*5d20*/  ISETP.GT.U32.AND P2, PT, R4, 0x1, !P2 ;  /* 0x000000010400780c */ /* 0x000fe20005744070 */
[----:B------:R-:W-:-:S03]  /*5d30*/  IMAD.MOV.U32 R4, RZ, RZ, -0x1 ;  /* 0xffffffffff047424 */ /* 0x000fc600078e00ff */
[----:B------:R-:W-:-:S04]  /*5d40*/  SEL R2, RZ, 0x1, !P2 ;  /* 0x00000001ff027807 */ /* 0x000fc80005000000 */
[----:B------:R-:W-:Y:S01]  /*5d50*/  LOP3.LUT R10, R2, R10, R3, 0x96, !PT ;  /* 0x0000000a020a7212 */ /* 0x000fe200078e9603 */
[----:B------:R-:W-:Y:S02]  /*5d60*/  IMAD.MOV.U32 R2, RZ, RZ, -0x1 ;  /* 0xffffffffff027424 */ /* 0x000fe400078e00ff */
[----:B------:R-:W-:Y:S01]  /*5d70*/  IMAD.MOV.U32 R3, RZ, RZ, -0x1 ;  /* 0xffffffffff037424 */ /* 0x000fe200078e00ff */
[----:B------:R-:W-:Y:S06]  /*5d80*/  @P1 BRA `(.L_x_114) ;  /* 0x0000000400581947 */ /* 0x000fec0003800000 */
[----:B------:R-:W0:Y:S01]  /*5d90*/  S2UR UR8, SR_CTAID.X ;  /* 0x00000000000879c3 */ /* 0x000e220000002500 */
[----:B------:R-:W-:Y:S01]  /*5da0*/  ULDC.64 UR10, c[0x0][0x628] ;  /* 0x00018a00000a7ab9 */ /* 0x000fe20000000a00 */
[----:B------:R-:W-:Y:S01]  /*5db0*/  ULDC UR9, c[0x0][0x150] ;  /* 0x0000540000097ab9 */ /* 0x000fe20000000800 */
[----:B------:R-:W-:Y:S01]  /*5dc0*/  ISETP.NE.U32.AND P1, PT, RZ, UR10, PT ;  /* 0x0000000aff007c0c */ /* 0x000fe2000bf25070 */
[----:B------:R-:W-:Y:S01]  /*5dd0*/  ULDC UR12, c[0x0][0x630] ;  /* 0x00018c00000c7ab9 */ /* 0x000fe20000000800 */
[----:B------:R-:W-:Y:S01]  /*5de0*/  ULDC UR16, c[0x0][0x154] ;  /* 0x0000550000107ab9 */ /* 0x000fe20000000800 */
[----:B------:R-:W-:Y:S01]  /*5df0*/  IMAD.MOV.U32 R2, RZ, RZ, R0 ;  /* 0x000000ffff027224 */ /* 0x000fe200078e0000 */
[----:B------:R-:W-:Y:S01]  /*5e00*/  ISETP.NE.AND.EX P1, PT, RZ, UR11, PT, P1 ;  /* 0x0000000bff007c0c */ /* 0x000fe2000bf25310 */
[----:B------:R-:W1:Y:S01]  /*5e10*/  S2UR UR15, SR_CTAID.Y ;  /* 0x00000000000f79c3 */ /* 0x000e620000002600 */
[----:B0-----:R-:W-:-:S05]  /*5e20*/  I2FP.F32.U32 R3, UR8 ;  /* 0x0000000800037c45 */ /* 0x001fca0008201000 */
[----:B------:R-:W-:Y:S01]  /*5e30*/  FMUL R4, R3, UR9 ;  /* 0x0000000903047c20 */ /* 0x000fe20008400000 */
[----:B------:R-:W-:-:S05]  /*5e40*/  IMAD.MOV.U32 R3, RZ, RZ, R5 ;  /* 0x000000ffff037224 */ /* 0x000fca00078e0005 */
[----:B------:R-:W-:Y:S05]  /*5e50*/  @!P1 BRA `(.L_x_115) ;  /* 0x0000000000289947 */ /* 0x000fea0003800000 */
[----:B------:R-:W-:Y:S02]  /*5e60*/  ULDC UR9, c[0x0][0x634] ;  /* 0x00018d0000097ab9 */ /* 0x000fe40000000800 */
[----:B------:R-:W-:-:S05]  /*5e70*/  IADD3 R9, P1, R0, UR9, RZ ;  /* 0x0000000900097c10 */ /* 0x000fca000ff3e0ff */
[----:B------:R-:W-:-:S04]  /*5e80*/  IMAD.X R13, RZ, RZ, R5, P1 ;  /* 0x000000ffff0d7224 */ /* 0x000fc800008e0605 */
[----:B------:R-:W-:-:S04]  /*5e90*/  IMAD.WIDE.U32 R6, R13, UR10, RZ ;  /* 0x0000000a0d067c25 */ /* 0x000fc8000f8e00ff */
[----:B------:R-:W-:-:S04]  /*5ea0*/  IMAD.WIDE.U32 R6, P1, R9, UR11, R6 ;  /* 0x0000000b09067c25 */ /* 0x000fc8000f820006 */
[----:B------:R-:W-:-:S04]  /*5eb0*/  IMAD.WIDE.U32 R8, R9, UR10, RZ ;  /* 0x0000000a09087c25 */ /* 0x000fc8000f8e00ff */
[----:B------:R-:W-:Y:S01]  /*5ec0*/  IMAD.X R3, RZ, RZ, RZ, P1 ;  /* 0x000000ffff037224 */ /* 0x000fe200008e06ff */
[----:B------:R-:W-:Y:S01]  /*5ed0*/  IADD3 RZ, P1, R9, R6, RZ ;  /* 0x0000000609ff7210 */ /* 0x000fe20007f3e0ff */
[----:B------:R-:W-:-:S04]  /*5ee0*/  IMAD.MOV.U32 R2, RZ, RZ, R7 ;  /* 0x000000ffff027224 */ /* 0x000fc800078e0007 */
[----:B------:R-:W-:-:S08]  /*5ef0*/  IMAD.WIDE.U32.X R2, R13, UR11, R2, P1 ;  /* 0x0000000b0d027c25 */ /* 0x000fd000088e0402 */
.L_x_115:
[--C-:B------:R-:W-:Y:S01]  /*5f00*/  SHF.R.U64 R13, R2, UR12, R3.reuse ;  /* 0x0000000c020d7c19 */ /* 0x100fe20008001203 */
[----:B------:R0:W2:Y:S01]  /*5f10*/  F2I.U32.TRUNC.NTZ R9, R4 ;  /* 0x0000000400097305 */ /* 0x0000a2000020f000 */
[----:B------:R-:W-:Y:S01]  /*5f20*/  SHF.R.U32.HI R2, RZ, UR12, R3 ;  /* 0x0000000cff027c19 */ /* 0x000fe20008011603 */
[----:B------:R-:W-:Y:S01]  /*5f30*/  ULDC.64 UR10, c[0x0][0x620] ;  /* 0x00018800000a7ab9 */ /* 0x000fe20000000a00 */
[----:B------:R-:W-:Y:S01]  /*5f40*/  IADD3 R7, P1, RZ, -R13, RZ ;  /* 0x8000000dff077210 */ /* 0x000fe20007f3e0ff */
[----:B------:R-:W3:Y:S01]  /*5f50*/  LDC R19, c[0x0][0x610] ;  /* 0x00018400ff137b82 */ /* 0x000ee20000000800 */
[----:B-1----:R-:W-:Y:S01]  /*5f60*/  I2FP.F32.U32 R6, UR15 ;  /* 0x0000000f00067c45 */ /* 0x002fe20008201000 */
[----:B------:R-:W-:Y:S01]  /*5f70*/  ULDC UR12, c[0x0][0x658] ;  /* 0x00019600000c7ab9 */ /* 0x000fe20000000800 */
[----:B------:R-:W-:Y:S01]  /*5f80*/  ULDC UR18, c[0x0][0x648] ;  /* 0x0001920000127ab9 */ /* 0x000fe20000000800 */
[----:B------:R-:W-:Y:S02]  /*5f90*/  IMAD.X R2, RZ, RZ, ~R2, P1 ;  /* 0x000000ffff027224 */ /* 0x000fe400008e0e02 */
[----:B------:R-:W-:Y:S01]  /*5fa0*/  FMUL R8, R6, UR16 ;  /* 0x0000001006087c20 */ /* 0x000fe20008400000 */
[----:B0-----:R-:W-:Y:S01]  /*5fb0*/  IMAD.MOV.U32 R4, RZ, RZ, R0 ;  /* 0x000000ffff047224 */ /* 0x001fe200078e0000 */
[----:B------:R-:W-:Y:S01]  /*5fc0*/  ULDC.64 UR16, c[0x0][0x640] ;  /* 0x0001900000107ab9 */ /* 0x000fe20000000a00 */
[----:B------:R-:W-:Y:S01]  /*5fd0*/  IMAD R6, R2, UR10, RZ ;  /* 0x0000000a02067c24 */ /* 0x000fe2000f8e02ff */
[----:B------:R-:W-:Y:S01]  /*5fe0*/  ISETP.NE.U32.AND P1, PT, RZ, UR16, PT ;  /* 0x00000010ff007c0c */ /* 0x000fe2000bf25070 */
[----:B------:R-:W-:Y:S01]  /*5ff0*/  IMAD.WIDE.U32 R2, R7, UR10, R4 ;  /* 0x0000000a07027c25 */ /* 0x000fe2000f8e0004 */
[----:B------:R-:W0:Y:S01]  /*6000*/  F2I.U32.TRUNC.NTZ R8, R8 ;  /* 0x0000000800087305 */ /* 0x000e22000020f000 */
[----:B--2---:R-:W-:Y:S01]  /*6010*/  R2UR UR9, R9 ;  /* 0x00000000090972ca */ /* 0x004fe200000e0000 */
[----:B------:R-:W-:Y:S01]  /*6020*/  ULDC UR10, c[0x0][0x618] ;  /* 0x00018600000a7ab9 */ /* 0x000fe20000000800 */
[----:B------:R-:W-:Y:S01]  /*6030*/  IMAD R7, R7, UR11, R6 ;  /* 0x0000000b07077c24 */ /* 0x000fe2000f8e0206 */
[----:B------:R-:W-:-:S03]  /*6040*/  ISETP.NE.AND.EX P1, PT, RZ, UR17, PT, P1 ;  /* 0x00000011ff007c0c */ /* 0x000fc6000bf25310 */
[----:B------:R-:W-:-:S05]  /*6050*/  IMAD.IADD R3, R3, 0x1, R7 ;  /* 0x0000000103037824 */ /* 0x000fca00078e0207 */
[--C-:B------:R-:W-:Y:S02]  /*6060*/  SHF.R.U64 R4, R2, UR10, R3.reuse ;  /* 0x0000000a02047c19 */ /* 0x100fe40008001203 */
[----:B------:R-:W-:Y:S01]  /*6070*/  SHF.R.U32.HI R3, RZ, UR10, R3 ;  /* 0x0000000aff037c19 */ /* 0x000fe20008011603 */
[----:B------:R-:W-:Y:S01]  /*6080*/  ULDC UR10, c[0x0][0x608] ;  /* 0x00018200000a7ab9 */ /* 0x000fe20000000800 */
[----:B0-----:R-:W-:Y:S02]  /*6090*/  R2UR UR11, R8 ;  /* 0x00000000080b72ca */ /* 0x001fe400000e0000 */
[--C-:B------:R-:W-:Y:S02]  /*60a0*/  SHF.R.U64 R14, R4, UR10, R3.reuse ;  /* 0x0000000a040e7c19 */ /* 0x100fe40008001203 */
[----:B------:R-:W-:Y:S01]  /*60b0*/  SHF.R.U32.HI R3, RZ, UR10, R3 ;  /* 0x0000000aff037c19 */ /* 0x000fe20008011603 */
[----:B------:R-:W-:-:S03]  /*60c0*/  UIADD3 UR10, -UR9, URZ, URZ ;  /* 0x0000003f090a7290 */ /* 0x000fc6000fffe13f */
[--C-:B------:R-:W-:Y:S01]  /*60d0*/  SHF.R.U64 R17, R14, UR12, R3.reuse ;  /* 0x0000000c0e117c19 */ /* 0x100fe20008001203 */
[----:B------:R-:W-:Y:S01]  /*60e0*/  ULDC UR9, c[0x0][0x144] ;  /* 0x0000510000097ab9 */ /* 0x000fe20000000800 */
[----:B------:R-:W-:-:S03]  /*60f0*/  SHF.R.U32.HI R3, RZ, UR12, R3 ;  /* 0x0000000cff037c19 */ /* 0x000fc60008011603 */
[----:B------:R-:W-:Y:S01]  /*6100*/  IMAD.MOV.U32 R2, RZ, RZ, R17 ;  /* 0x000000ffff027224 */ /* 0x000fe200078e0011 */
[----:B------:R-:W-:Y:S06]  /*6110*/  @!P1 BRA `(.L_x_116) ;  /* 0x0000000000289947 */ /* 0x000fec0003800000 */
        /* <DEDUP_REMOVED lines=10> */
.L_x_116:
[----:B------:R-:W-:Y:S01]  /*61c0*/  UIADD3 UR11, -UR11, URZ, URZ ;  /* 0x0000003f0b0b7290 */ /* 0x000fe2000fffe13f */
[----:B------:R-:W-:Y:S01]  /*61d0*/  SHF.R.U64 R3, R2, UR18, R3 ;  /* 0x0000001202037c19 */ /* 0x000fe20008001203 */
[----:B------:R-:W-:Y:S01]  /*61e0*/  UIMAD UR8, UR9, UR10, UR8 ;  /* 0x0000000a090872a4 */ /* 0x000fe2000f8e0208 */
[----:B------:R-:W-:Y:S02]  /*61f0*/  LOP3.LUT R2, R14, UR6, RZ, 0xc0, !PT ;  /* 0x000000060e027c12 */ /* 0x000fe4000f8ec0ff */
[----:B------:R-:W-:Y:S01]  /*6200*/  ULDC UR9, c[0x0][0x148] ;  /* 0x0000520000097ab9 */ /* 0x000fe20000000800 */
[----:B------:R-:W-:Y:S01]  /*6210*/  IMAD.MOV R6, RZ, RZ, -R3 ;  /* 0x000000ffff067224 */ /* 0x000fe200078e0a03 */
[----:B------:R-:W-:Y:S01]  /*6220*/  @UP2 UIMAD UR8, UR9, UR11, UR15 ;  /* 0x0000000b090822a4 */ /* 0x000fe2000f8e020f */
[----:B------:R-:W-:Y:S01]  /*6230*/  IMAD R2, R3, UR5, R2 ;  /* 0x0000000503027c24 */ /* 0x000fe2000f8e0202 */
[----:B------:R-:W-:Y:S01]  /*6240*/  LOP3.LUT R4, R4, UR4, RZ, 0xc0, !PT ;  /* 0x0000000404047c12 */ /* 0x000fe2000f8ec0ff */
[----:B------:R-:W-:Y:S01]  /*6250*/  ULDC UR9, c[0x0][0x638] ;  /* 0x00018e0000097ab9 */ /* 0x000fe20000000800 */
[----:B------:R-:W-:Y:S01]  /*6260*/  PLOP3.LUT P1, PT, PT, PT, UP2, 0x80, 0x0 ;  /* 0x000000000000781c */ /* 0x000fe20003f2f028 */
[----:B------:R-:W-:-:S02]  /*6270*/  IMAD R3, R6, UR9, R17 ;  /* 0x0000000906037c24 */ /* 0x000fc4000f8e0211 */
[----:B---3--:R-:W-:Y:S01]  /*6280*/  IMAD R2, R2, R19, UR8 ;  /* 0x0000000802027e24 */ /* 0x008fe2000f8e0213 */
[----:B------:R-:W-:Y:S01]  /*6290*/  ULDC UR8, c[0x0][0x600] ;  /* 0x0001800000087ab9 */ /* 0x000fe20000000800 */
[----:B------:R-:W-:Y:S02]  /*62a0*/  IMAD.MOV.U32 R6, RZ, RZ, 0x1 ;  /* 0x00000001ff067424 */ /* 0x000fe400078e00ff */
[----:B------:R-:W-:Y:S02]  /*62b0*/  IMAD R7, R3, UR8, R4 ;  /* 0x0000000803077c24 */ /* 0x000fe4000f8e0204 */
[----:B------:R-:W-:-:S03]  /*62c0*/  IMAD.MOV.U32 R4, RZ, RZ, R13 ;  /* 0x000000ffff047224 */ /* 0x000fc600078e000d */
[----:B------:R-:W-:Y:S02]  /*62d0*/  SEL R3, R7, R2, !P1 ;  /* 0x0000000207037207 */ /* 0x000fe40004800000 */
[----:B------:R-:W-:-:S07]  /*62e0*/  SEL R2, R2, R7, !P1 ;  /* 0x0000000702027207 */ /* 0x000fce0004800000 */
.L_x_114:
[----:B------:R-:W-:Y:S05]  /*62f0*/  BSYNC B1 ;  /* 0x0000000000017941 */ /* 0x000fea0003800000 */
.L_x_113:
[----:B------:R-:W-:-:S13]  /*6300*/  LOP3.LUT P1, RZ, R6, 0xff, RZ, 0xc0, !PT ;  /* 0x000000ff06ff7812 */ /* 0x000fda000782c0ff */
[----:B------:R-:W-:Y:S05]  /*6310*/  @P1 BRA `(.L_x_117) ;  /* 0xfffffff4003c1947 */ /* 0x000fea000383ffff */
[----:B------:R-:W-:Y:S05]  /*6320*/  BSYNC B0 ;  /* 0x0000000000007941 */ /* 0x000fea0003800000 */
.L_x_105:
[----:B------:R-:W-:-:S03]  /*6330*/  UMOV UR8, 0xffffffff ;  /* 0xffffffff00087882 */ /* 0x000fc60000000000 */
[----:B------:R-:W-:Y:S05]  /*6340*/  BRA.DIV UR8, `(.L_x_118) ;  /* 0x0000000608007947 */ /* 0x000fea000b800000 */
[----:B------:R-:W-:-:S13]  /*6350*/  ELECT P0, URZ, PT ;  /* 0x00000000003f782f */ /* 0x000fda0003800000 */
.L_x_132:
[----:B------:R-:W-:Y:S04]  /*6360*/  BSSY B0, `(.L_x_119) ;  /* 0x000001a000007945 */ /* 0x000fe80003800000 */
[----:B------:R-:W-:Y:S05]  /*6370*/  @!P0 BRA `(.L_x_120) ;  /* 0x0000000000608947 */ /* 0x000fea0003800000 */
[----:B------:R-:W-:-:S04]  /*6380*/  ULOP3.LUT UR8, UR13, 0x2, URZ, 0xfc, !UPT ;  /* 0x000000020d087892 */ /* 0x000fc8000f8efc3f */
[----:B------:R-:W-:-:S06]  /*6390*/  UISETP.NE.AND UP0, UPT, UR8, 0x3, UPT ;  /* 0x000000030800788c */ /* 0x000fcc000bf05270 */
[----:B------:R-:W-:-:S13]  /*63a0*/  PLOP3.LUT P0, PT, PT, PT, UP0, 0x80, 0x0 ;  /* 0x000000000000781c */ /* 0x000fda0003f0f008 */
[----:B------:R-:W-:Y:S05]  /*63b0*/  @!P0 BRA `(.L_x_121) ;  /* 0x0000000000048947 */ /* 0x000fea0003800000 */
[----:B------:R-:W-:Y:S01]  /*63c0*/  BPT.TRAP 0x1 ;  /* 0x000000040000795c */ /* 0x000fe20000300000 */
.L_x_121:
[----:B------:R-:W0:Y:S01]  /*63d0*/  S2R R3, SR_CgaCtaId ;  /* 0x0000000000037919 */ /* 0x000e220000008800 */
[----:B------:R-:W-:Y:S02]  /*63e0*/  MOV R0, 0x400 ;  /* 0x0000040000007802 */ /* 0x000fe40000000f00 */
[----:B------:R-:W-:Y:S02]  /*63f0*/  SHF.L.U32 R2, R10, 0x1f, RZ ;  /* 0x0000001f0a027819 */ /* 0x000fe400000006ff */
[----:B0-----:R-:W-:-:S05]  /*6400*/  LEA R0, R3, R0, 0x18 ;  /* 0x0000000003007211 */ /* 0x001fca00078ec0ff */
[----:B------:R-:W-:-:S04]  /*6410*/  VIADD R0, R0, 0x10 ;  /* 0x0000001000007836 */ /* 0x000fc80000000000 */
[C---:B------:R-:W-:Y:S02]  /*6420*/  IMAD R5, R11.reuse, 0x8, R0 ;  /* 0x000000080b057824 */ /* 0x040fe400078e0200 */
[----:B------:R-:W-:Y:S02]  /*6430*/  VIADD R11, R11, 0x1 ;  /* 0x000000010b0b7836 */ /* 0x000fe40000000000 */
[----:B------:R-:W0:Y:S03]  /*6440*/  SYNCS.PHASECHK.TRANS64.TRYWAIT P0, [R5+URZ], R2 ;  /* 0x00000002050075a7 */ /* 0x000e26000800017f */
[----:B------:R-:W-:-:S04]  /*6450*/  ISETP.NE.AND P1, PT, R11, 0x2, PT ;  /* 0x000000020b00780c */ /* 0x000fc80003f25270 */
[----:B------:R-:W-:Y:S02]  /*6460*/  SEL R3, RZ, 0x1, P1 ;  /* 0x00000001ff037807 */ /* 0x000fe40000800000 */
[----:B------:R-:W-:Y:S02]  /*6470*/  SEL R11, R11, RZ, P1 ;  /* 0x000000ff0b0b7207 */ /* 0x000fe40000800000 */
[----:B------:R-:W-:Y:S01]  /*6480*/  LOP3.LUT R3, R10, R3, RZ, 0x3c, !PT ;  /* 0x000000030a037212 */ /* 0x000fe200078e3cff */
[----:B0-----:R-:W-:Y:S06]  /*6490*/  @!P0 BRA `(.L_x_122) ;  /* 0x0000000000d08947 */ /* 0x001fec0003800000 */
.L_x_133:
[----:B------:R-:W-:Y:S01]  /*64a0*/  IMAD R11, R11, 0x8, R0 ;  /* 0x000000080b0b7824 */ /* 0x000fe200078e0200 */
[----:B------:R-:W-:-:S07]  /*64b0*/  SHF.L.U32 R0, R3, 0x1f, RZ ;  /* 0x0000001f03007819 */ /* 0x000fce00000006ff */
.L_x_123:
[----:B-1----:R1:W2:Y:S02]  /*64c0*/  SYNCS.PHASECHK.TRANS64.TRYWAIT P0, [R11+URZ], R0 ;  /* 0x000000000b0075a7 */ /* 0x0022a4000800017f */
[----:B--2---:R-:W-:Y:S05]  /*64d0*/  @!P0 NANOSLEEP.SYNCS 0x989680 ;  /* 0x009896800000895d */ /* 0x004fea0003900000 */
[----:B------:R-:W2:Y:S02]  /*64e0*/  @!P0 SYNCS.PHASECHK.TRANS64 P0, [R11+URZ], R0 ;  /* 0x000000000b0085a7 */ /* 0x000ea4000800007f */
[----:B--2---:R-:W-:Y:S05]  /*64f0*/  @!P0 BRA `(.L_x_123) ;  /* 0xfffffffc00f08947 */ /* 0x004fea000383ffff */
.L_x_120:
[----:B------:R-:W-:Y:S05]  /*6500*/  BSYNC B0 ;  /* 0x0000000000007941 */ /* 0x000fea0003800000 */
.L_x_119:
[----:B------:R-:W-:Y:S05]  /*6510*/  EXIT ;  /* 0x000000000000794d */ /* 0x000fea0003800000 */
.L_x_14:
[----:B0-----:R0:W2:Y:S02]  /*6520*/  SYNCS.PHASECHK.TRANS64.TRYWAIT P0, [R15+URZ+-0x8], R10 ;  /* 0xfffff80a0f0075a7 */ /* 0x0010a4000800017f */
[----:B--2---:R-:W-:Y:S05]  /*6530*/  @!P0 NANOSLEEP.SYNCS 0x989680 ;  /* 0x009896800000895d */ /* 0x004fea0003900000 */
[----:B------:R-:W2:Y:S02]  /*6540*/  @!P0 SYNCS.PHASECHK.TRANS64 P0, [R15+URZ+-0x8], R10 ;  /* 0xfffff80a0f0085a7 */ /* 0x000ea4000800007f */
[----:B--2---:R-:W-:Y:S05]  /*6550*/  @!P0 BRA `(.L_x_14) ;  /* 0xfffffffc00f08947 */ /* 0x004fea000383ffff */
[----:B------:R-:W-:Y:S05]  /*6560*/  BRA `(.L_x_124) ;  /* 0xffffffb000047947 */ /* 0x000fea000383ffff */
.L_x_19:
[----:B--2---:R-:W-:-:S04]  /*6570*/  IMAD.U32 R11, RZ, RZ, UR4 ;  /* 0x00000004ff0b7e24 */ /* 0x004fc8000f8e00ff */
[----:B------:R2:W3:Y:S03]  /*6580*/  SYNCS.PHASECHK.TRANS64.TRYWAIT P0, [R11+URZ], R10 ;  /* 0x0000000a0b0075a7 */ /* 0x0004e6000800017f */
[----:B---3--:R-:W-:Y:S05]  /*6590*/  @!P0 NANOSLEEP.SYNCS 0x989680 ;  /* 0x009896800000895d */ /* 0x008fea0003900000 */
[----:B------:R-:W3:Y:S02]  /*65a0*/  @!P0 SYNCS.PHASECHK.TRANS64 P0, [R11+URZ], R10 ;  /* 0x0000000a0b0085a7 */ /* 0x000ee4000800007f */
[----:B---3--:R-:W-:Y:S05]  /*65b0*/  @!P0 BRA `(.L_x_19) ;  /* 0xfffffffc00ec8947 */ /* 0x008fea000383ffff */
[----:B------:R-:W-:Y:S05]  /*65c0*/  BRA `(.L_x_18) ;  /* 0xffffffb000b07947 */ /* 0x000fea000383ffff */
.L_x_25:
[----:B--2---:R-:W-:-:S04]  /*65d0*/  IMAD.U32 R12, RZ, RZ, UR8 ;  /* 0x00000008ff0c7e24 */ /* 0x004fc8000f8e00ff */
[----:B------:R2:W3:Y:S03]  /*65e0*/  SYNCS.PHASECHK.TRANS64.TRYWAIT P0, [R12+URZ], R11 ;  /* 0x0000000b0c0075a7 */ /* 0x0004e6000800017f */
[----:B---3--:R-:W-:Y:S05]  /*65f0*/  @!P0 NANOSLEEP.SYNCS 0x989680 ;  /* 0x009896800000895d */ /* 0x008fea0003900000 */
[----:B------:R-:W3:Y:S02]  /*6600*/  @!P0 SYNCS.PHASECHK.TRANS64 P0, [R12+URZ], R11 ;  /* 0x0000000b0c0085a7 */ /* 0x000ee4000800007f */
[----:B---3--:R-:W-:Y:S05]  /*6610*/  @!P0 BRA `(.L_x_25) ;  /* 0xfffffffc00ec8947 */ /* 0x008fea000383ffff */
[----:B------:R-:W-:Y:S05]  /*6620*/  BRA `(.L_x_24) ;  /* 0xffffffb800087947 */ /* 0x000fea000383ffff */
.L_x_33:
[----:B0-----:R0:W2:Y:S02]  /*6630*/  SYNCS.PHASECHK.TRANS64.TRYWAIT P0, [R15+URZ+0x8], R10 ;  /* 0x0000080a0f0075a7 */ /* 0x0010a4000800017f */
[----:B--2---:R-:W-:Y:S05]  /*6640*/  @!P0 NANOSLEEP.SYNCS 0x989680 ;  /* 0x009896800000895d */ /* 0x004fea0003900000 */
[----:B------:R-:W2:Y:S02]  /*6650*/  @!P0 SYNCS.PHASECHK.TRANS64 P0, [R15+URZ+0x8], R10 ;  /* 0x0000080a0f0085a7 */ /* 0x000ea4000800007f */
[----:B--2---:R-:W-:Y:S05]  /*6660*/  @!P0 BRA `(.L_x_33) ;  /* 0xfffffffc00f08947 */ /* 0x004fea000383ffff */
[----:B------:R-:W-:Y:S05]  /*6670*/  BRA `(.L_x_125) ;  /* 0xffffffc0004c7947 */ /* 0x000fea000383ffff */
.L_x_106:
[----:B------:R-:W-:Y:S01]  /*6680*/  BSSY B1, `(.L_x_126) ;  /* 0x0000006000017945 */ /* 0x000fe20003800000 */
[----:B------:R-:W-:-:S07]  /*6690*/  IMAD.MOV.U32 R6, RZ, RZ, -0x1 ;  /* 0xffffffffff067424 */ /* 0x000fce00078e00ff */
[----:B------:R-:W-:Y:S05]  /*66a0*/  WARPSYNC.COLLECTIVE R6, `(.L_x_127) ;  /* 0x00000000060c7348 */ /* 0x000fea0003c00000 */
[----:B------:R-:W-:Y:S02]  /*66b0*/  ELECT P1, UR62, PT ;  /* 0x00000000003e782f */ /* 0x000fe40003820000 */
[----:B------:R-:W-:Y:S01]  /*66c0*/  MOV R6, UR62 ;  /* 0x0000003e00067c02 */ /* 0x000fe20008000f00 */
[----:B------:R-:W-:Y:S10]  /*66d0*/  ENDCOLLECTIVE ;  /* 0x000000000000791b */ /* 0x000ff40003800000 */
.L_x_127:
[----:B------:R-:W-:Y:S05]  /*66e0*/  BSYNC B1 ;  /* 0x0000000000017941 */ /* 0x000fea0003800000 */
.L_x_126:
[----:B------:R-:W-:Y:S05]  /*66f0*/  BRA `(.L_x_128) ;  /* 0xfffffff000507947 */ /* 0x000fea000383ffff */
.L_x_109:
[----:B-1----:R1:W2:Y:S02]  /*6700*/  SYNCS.PHASECHK.TRANS64.TRYWAIT P1, [R13+URZ+0x10], R6 ;  /* 0x000010060d0075a7 */ /* 0x0022a4000802017f */
[----:B--2---:R-:W-:Y:S05]  /*6710*/  @!P1 NANOSLEEP.SYNCS 0x989680 ;  /* 0x009896800000995d */ /* 0x004fea0003900000 */
[----:B------:R-:W2:Y:S02]  /*6720*/  @!P1 SYNCS.PHASECHK.TRANS64 P1, [R13+URZ+0x10], R6 ;  /* 0x000010060d0095a7 */ /* 0x000ea4000802007f */
[----:B--2---:R-:W-:Y:S05]  /*6730*/  @!P1 BRA `(.L_x_109) ;  /* 0xfffffffc00f09947 */ /* 0x004fea000383ffff */
[----:B------:R-:W-:Y:S05]  /*6740*/  BRA `(.L_x_129) ;  /* 0xfffffff000847947 */ /* 0x000fea000383ffff */
.L_x_118:
[----:B------:R-:W-:Y:S01]  /*6750*/  BSSY B0, `(.L_x_130) ;  /* 0x0000006000007945 */ /* 0x000fe20003800000 */
[----:B------:R-:W-:-:S07]  /*6760*/  IMAD.MOV.U32 R6, RZ, RZ, -0x1 ;  /* 0xffffffffff067424 */ /* 0x000fce00078e00ff */
[----:B------:R-:W-:Y:S05]  /*6770*/  WARPSYNC.COLLECTIVE R6, `(.L_x_131) ;  /* 0x00000000060c7348 */ /* 0x000fea0003c00000 */
[----:B------:R-:W-:Y:S02]  /*6780*/  ELECT P1, UR62, PT ;  /* 0x00000000003e782f */ /* 0x000fe40003820000 */
[----:B------:R-:W-:Y:S01]  /*6790*/  MOV R6, UR62 ;  /* 0x0000003e00067c02 */ /* 0x000fe20008000f00 */
[----:B------:R-:W-:Y:S10]  /*67a0*/  ENDCOLLECTIVE ;  /* 0x000000000000791b */ /* 0x000ff40003800000 */
.L_x_131:
[----:B------:R-:W-:Y:S05]  /*67b0*/  BSYNC B0 ;  /* 0x0000000000007941 */ /* 0x000fea0003800000 */
.L_x_130:
[----:B------:R-:W-:Y:S01]  /*67c0*/  PLOP3.LUT P0, PT, P1, PT, PT, 0x80, 0x0 ;  /* 0x000000000000781c */ /* 0x000fe20000f0f070 */
[----:B------:R-:W-:-:S12]  /*67d0*/  BRA `(.L_x_132) ;  /* 0xfffffff800e07947 */ /* 0x000fd8000383ffff */
.L_x_122:
[----:B0-----:R0:W1:Y:S02]  /*67e0*/  SYNCS.PHASECHK.TRANS64.TRYWAIT P0, [R5+URZ], R2 ;  /* 0x00000002050075a7 */ /* 0x001064000800017f */
[----:B-1----:R-:W-:Y:S05]  /*67f0*/  @!P0 NANOSLEEP.SYNCS 0x989680 ;  /* 0x009896800000895d */ /* 0x002fea0003900000 */
[----:B------:R-:W1:Y:S02]  /*6800*/  @!P0 SYNCS.PHASECHK.TRANS64 P0, [R5+URZ], R2 ;  /* 0x00000002050085a7 */ /* 0x000e64000800007f */
[----:B-1----:R-:W-:Y:S05]  /*6810*/  @!P0 BRA `(.L_x_122) ;  /* 0xfffffffc00f08947 */ /* 0x002fea000383ffff */
[----:B------:R-:W-:Y:S05]  /*6820*/  BRA `(.L_x_133) ;  /* 0xfffffffc001c7947 */ /* 0x000fea000383ffff */
.L_x_134:
[----:B------:R-:W-:-:S00]  /*6830*/  BRA `(.L_x_134) ;  /* 0xfffffffc00fc7947 */ /* 0x000fc0000383ffff */
[----:B------:R-:W-:-:S00]  /*6840*/  NOP ;  /* 0x0000000000007918 */ /* 0x000fc00000000000 */
        /* <DEDUP_REMOVED lines=11> */
.L_x_135:


//--------------------- .nv.shared._ZN7cutlass13device_kernelINS_4gemm6kernel13GemmUniversalIN4cute5tupleIJiiiiEEENS1_10collective13CollectiveMmaINS1_37MainloopSm90TmaGmmaWarpSpecializedFP8ILi2ENS5_IJNS4_1CILi1EEESB_SB_EEENS1_32KernelTmaWarpSpecializedPingpongEEENS5_IJNSA_ILi64EEESF_SF_EEENS_12float_e4m3_tENS5_IJlSB_lEEESH_SI_NS4_8TiledMMAINS4_8MMA_AtomIJNS4_4SM904GMMA30MMA_64x64x32_F32E4M3E4M3_SS_TNILNSM_7ScaleInE1ELSO_1EEEEEENS4_6LayoutISC_NS5_IJNSA_ILi0EEESS_SS_EEEEENS5_IJNS4_10UnderscoreESV_SV_EEEEENS4_13SM90_TMA_LOADENS4_14ComposedLayoutINS4_7SwizzleILi2ELi4ELi3EEENS4_18smem_ptr_flag_bitsILi8EEENSR_INS5_IJNSA_ILi8EEESF_EEENS5_IJSF_SB_EEEEEEEvNS4_8identityESY_S18_vS19_EENS_8epilogue10collective6detail29Sm90TmaWarpSpecializedAdapterINS1C_15DefaultEpilogueISH_SI_SI_NS1B_6thread17LinearCombinationISH_Li1EffLNS1G_9ScaleType4KindE0ELNS_15FloatRoundStyleE2ESH_EENS1_15EpilogueDefaultEEEEEvvEEEEvNT_6ParamsE --------------------------
	.section	.nv.shared._ZN7cutlass13device_kernelINS_4gemm6kernel13GemmUniversalIN4cute5tupleIJiiiiEEENS1_10collective13CollectiveMmaINS1_37MainloopSm90TmaGmmaWarpSpecializedFP8ILi2ENS5_IJNS4_1CILi1EEESB_SB_EEENS1_32KernelTmaWarpSpecializedPingpongEEENS5_IJNSA_ILi64EEESF_SF_EEENS_12float_e4m3_tENS5_IJlSB_lEEESH_SI_NS4_8TiledMMAINS4_8MMA_AtomIJNS4_4SM904GMMA30MMA_64x64x32_F32E4M3E4M3_SS_TNILNSM_7ScaleInE1ELSO_1EEEEEENS4_6LayoutISC_NS5_IJNSA_ILi0EEESS_SS_EEEEENS5_IJNS4_10UnderscoreESV_SV_EEEEENS4_13SM90_TMA_LOADENS4_14ComposedLayoutINS4_7SwizzleILi2ELi4ELi3EEENS4_18smem_ptr_flag_bitsILi8EEENSR_INS5_IJNSA_ILi8EEESF_EEENS5_IJSF_SB_EEEEEEEvNS4_8identityESY_S18_vS19_EENS_8epilogue10collective6detail29Sm90TmaWarpSpecializedAdapterINS1C_15DefaultEpilogueISH_SI_SI_NS1B_6thread17LinearCombinationISH_Li1EffLNS1G_9ScaleType4KindE0ELNS_15FloatRoundStyleE2ESH_EENS1_15EpilogueDefaultEEEEEvvEEEEvNT_6ParamsE,"aw",@nobits
	.sectionflags	@""
	.align	16
	.zero		1024


//--------------------- .nv.shared.reserved.0     --------------------------
	.section	.nv.shared.reserved.0,"aw",@nobits
	.weak		__nv_reservedSMEM_offset_0_alias
	.size		__nv_reservedSMEM_offset_0_alias, 0, 0
	.other		__nv_reservedSMEM_offset_0_alias,@"STO_CUDA_RESERVED_SHARED STV_DEFAULT"
__nv_reservedSMEM_offset_0_alias:
	.zero		0


//--------------------- .nv.global                --------------------------
	.section	.nv.global,"aw",@nobits
.nv.global:
	.type		_ZN40_INTERNAL_d720952f_4_k_cu_16da801f_253324cute1_E,@object
	.size		_ZN40_INTERNAL_d720952f_4_k_cu_16da801f_253324cute1_E,(_ZN40_INTERNAL_d720952f_4_k_cu_16da801f_253324cuda3std3__45__cpo6cbeginE - _ZN40_INTERNAL_d720952f_4_k_cu_16da801f_253324cute1_E)
_ZN40_INTERNAL_d720952f_4_k_cu_16da801f_253324cute1_E:
	.zero		1
	.type		_ZN40_INTERNAL_d720952f_4_k_cu_16da801f_253324cuda3std3__45__cpo6cbeginE,@object
	.size		_ZN40_INTERNAL_d720952f_4_k_cu_16da801f_253324cuda3std3__45__cpo6cbeginE,(_ZN40_INTERNAL_d720952f_4_k_cu_16da801f_253324cuda3std3__48in_placeE - _ZN40_INTERNAL_d720952f_4_k_cu_16da801f_253324cuda3std3__45__cpo6cbeginE)
_ZN40_INTERNAL_d720952f_4_k_cu_16da801f_253324cuda3std3__45__cpo6cbeginE:
	.zero		1
	.type		_ZN40_INTERNAL_d720952f_4_k_cu_16da801f_253324cuda3std3__48in_placeE,@object
	.size		_ZN40_INTERNAL_d720952f_4_k_cu_16da801f_253324cuda3std3__48in_placeE,(_ZN40_INTERNAL_d720952f_4_k_cu_16da801f_253324cuda3std6ranges3__45__cpo9iter_moveE - _ZN40_INTERNAL_d720952f_4_k_cu_16da801f_253324cuda3std3__48in_placeE)
_ZN40_INTERNAL_d720952f_4_k_cu_16da801f_253324cuda3std3__48in_placeE:
	.zero		1
	.type		_ZN40_INTERNAL_d720952f_4_k_cu_16da801f_253324cuda3std6ranges3__45__cpo9iter_moveE,@object
	.size		_ZN40_INTERNAL_d720952f_4_k_cu_16da801f_253324cuda3std6ranges3__45__cpo9iter_moveE,(_ZN40_INTERNAL_d720952f_4_k_cu_16da801f_253324cuda3std3__45__cpo5beginE - _ZN40_INTERNAL_d720952f_4_k_cu_16da801f_253324cuda3std6ranges3__45__cpo9iter_moveE)
_ZN40_INTERNAL_d720952f_4_k_cu_16da801f_253324cuda3std6ranges3__45__cpo9iter_moveE:
	.zero		1
	.type		_ZN40_INTERNAL_d720952f_4_k_cu_16da801f_253324cuda3std3__45__cpo5beginE,@object
	.size		_ZN40_INTERNAL_d720952f_4_k_cu_16da801f_253324cuda3std3__45__cpo5beginE,(_ZN40_INTERNAL_d720952f_4_k_cu_16da801f_253324cuda3std3__442_GLOBAL__N__d720952f_4_k_cu_16da801f_253326ignoreE - _ZN40_INTERNAL_d720952f_4_k_cu_16da801f_253324cuda3std3__45__cpo5beginE)
_ZN40_INTERNAL_d720952f_4_k_cu_16da801f_253324cuda3std3__45__cpo5beginE:
	.zero		1
	.type		_ZN40_INTERNAL_d720952f_4_k_cu_16da801f_253324cuda3std3__442_GLOBAL__N__d720952f_4_k_cu_16da801f_253326ignoreE,@object
	.size		_ZN40_INTERNAL_d720952f_4_k_cu_16da801f_253324cuda3std3__442_GLOBAL__N__d720952f_4_k_cu_16da801f_253326ignoreE,(_ZN40_INTERNAL_d720952f_4_k_cu_16da801f_253324cute7productE - _ZN40_INTERNAL_d720952f_4_k_cu_16da801f_253324cuda3std3__442_GLOBAL__N__d720952f_4_k_cu_16da801f_253326ignoreE)
_ZN40_INTERNAL_d720952f_4_k_cu_16da801f_253324cuda3std3__442_GLOBAL__N__d720952f_4_k_cu_16da801f_253326ignoreE:
	.zero		1
	.type		_ZN40_INTERNAL_d720952f_4_k_cu_16da801f_253324cute7productE,@object
	.size		_ZN40_INTERNAL_d720952f_4_k_cu_16da801f_253324cute7productE,(_ZN40_INTERNAL_d720952f_4_k_cu_16da801f_253324cuda3std3__45__cpo3endE - _ZN40_INTERNAL_d720952f_4_k_cu_16da801f_253324cute7productE)
_ZN40_INTERNAL_d720952f_4_k_cu_16da801f_253324cute7productE:
	.zero		1
	.type		_ZN40_INTERNAL_d720952f_4_k_cu_16da801f_253324cuda3std3__45__cpo3endE,@object
	.size		_ZN40_INTERNAL_d720952f_4_k_cu_16da801f_253324cuda3std3__45__cpo3endE,(_ZN40_INTERNAL_d720952f_4_k_cu_16da801f_253324cuda3std3__419piecewise_constructE - _ZN40_INTERNAL_d720952f_4_k_cu_16da801f_253324cuda3std3__45__cpo3endE)
_ZN40_INTERNAL_d720952f_4_k_cu_16da801f_253324cuda3std3__45__cpo3endE:
	.zero		1
	.type		_ZN40_INTERNAL_d720952f_4_k_cu_16da801f_253324cuda3std3__419piecewise_constructE,@object
	.size		_ZN40_INTERNAL_d720952f_4_k_cu_16da801f_253324cuda3std3__419piecewise_constructE,(_ZN40_INTERNAL_d720952f_4_k_cu_16da801f_253324cuda3std3__45__cpo4cendE - _ZN40_INTERNAL_d720952f_4_k_cu_16da801f_253324cuda3std3__419piecewise_constructE)
_ZN40_INTERNAL_d720952f_4_k_cu_16da801f_253324cuda3std3__419piecewise_constructE:
	.zero		1
	.type		_ZN40_INTERNAL_d720952f_4_k_cu_16da801f_253324cuda3std3__45__cpo4cendE,@object
	.size		_ZN40_INTERNAL_d720952f_4_k_cu_16da801f_253324cuda3std3__45__cpo4cendE,(_ZN40_INTERNAL_d720952f_4_k_cu_16da801f_253324cuda3std6ranges3__45__cpo4swapE - _ZN40_INTERNAL_d720952f_4_k_cu_16da801f_253324cuda3std3__45__cpo4cendE)
_ZN40_INTERNAL_d720952f_4_k_cu_16da801f_253324cuda3std3__45__cpo4cendE:
	.zero		1
	.type		_ZN40_INTERNAL_d720952f_4_k_cu_16da801f_253324cuda3std6ranges3__45__cpo4swapE,@object
	.size		_ZN40_INTERNAL_d720952f_4_k_cu_16da801f_253324cuda3std6ranges3__45__cpo4swapE,(.L_7 - _ZN40_INTERNAL_d720952f_4_k_cu_16da801f_253324cuda3std6ranges3__45__cpo4swapE)
_ZN40_INTERNAL_d720952f_4_k_cu_16da801f_253324cuda3std6ranges3__45__cpo4swapE:
	.zero		1
.L_7:


//--------------------- .nv.constant0._ZN7cutlass13device_kernelINS_4gemm6kernel13GemmUniversalIN4cute5tupleIJiiiiEEENS1_10collective13CollectiveMmaINS1_37MainloopSm90TmaGmmaWarpSpecializedFP8ILi2ENS5_IJNS4_1CILi1EEESB_SB_EEENS1_32KernelTmaWarpSpecializedPingpongEEENS5_IJNSA_ILi64EEESF_SF_EEENS_12float_e4m3_tENS5_IJlSB_lEEESH_SI_NS4_8TiledMMAINS4_8MMA_AtomIJNS4_4SM904GMMA30MMA_64x64x32_F32E4M3E4M3_SS_TNILNSM_7ScaleInE1ELSO_1EEEEEENS4_6LayoutISC_NS5_IJNSA_ILi0EEESS_SS_EEEEENS5_IJNS4_10UnderscoreESV_SV_EEEEENS4_13SM90_TMA_LOADENS4_14ComposedLayoutINS4_7SwizzleILi2ELi4ELi3EEENS4_18smem_ptr_flag_bitsILi8EEENSR_INS5_IJNSA_ILi8EEESF_EEENS5_IJSF_SB_EEEEEEEvNS4_8identityESY_S18_vS19_EENS_8epilogue10collective6detail29Sm90TmaWarpSpecializedAdapterINS1C_15DefaultEpilogueISH_SI_SI_NS1B_6thread17LinearCombinationISH_Li1EffLNS1G_9ScaleType4KindE0ELNS_15FloatRoundStyleE2ESH_EENS1_15EpilogueDefaultEEEEEvvEEEEvNT_6ParamsE --------------------------
	.section	.nv.constant0._ZN7cutlass13device_kernelINS_4gemm6kernel13GemmUniversalIN4cute5tupleIJiiiiEEENS1_10collective13CollectiveMmaINS1_37MainloopSm90TmaGmmaWarpSpecializedFP8ILi2ENS5_IJNS4_1CILi1EEESB_SB_EEENS1_32KernelTmaWarpSpecializedPingpongEEENS5_IJNSA_ILi64EEESF_SF_EEENS_12float_e4m3_tENS5_IJlSB_lEEESH_SI_NS4_8TiledMMAINS4_8MMA_AtomIJNS4_4SM904GMMA30MMA_64x64x32_F32E4M3E4M3_SS_TNILNSM_7ScaleInE1ELSO_1EEEEEENS4_6LayoutISC_NS5_IJNSA_ILi0EEESS_SS_EEEEENS5_IJNS4_10UnderscoreESV_SV_EEEEENS4_13SM90_TMA_LOADENS4_14ComposedLayoutINS4_7SwizzleILi2ELi4ELi3EEENS4_18smem_ptr_flag_bitsILi8EEENSR_INS5_IJNSA_ILi8EEESF_EEENS5_IJSF_SB_EEEEEEEvNS4_8identityESY_S18_vS19_EENS_8epilogue10collective6detail29Sm90TmaWarpSpecializedAdapterINS1C_15DefaultEpilogueISH_SI_SI_NS1B_6thread17LinearCombinationISH_Li1EffLNS1G_9ScaleType4KindE0ELNS_15FloatRoundStyleE2ESH_EENS1_15EpilogueDefaultEEEEEvvEEEEvNT_6ParamsE,"a",@progbits
	.sectionflags	@""
	.align	4
.nv.constant0._ZN7cutlass13device_kernelINS_4gemm6kernel13GemmUniversalIN4cute5tupleIJiiiiEEENS1_10collective13CollectiveMmaINS1_37MainloopSm90TmaGmmaWarpSpecializedFP8ILi2ENS5_IJNS4_1CILi1EEESB_SB_EEENS1_32KernelTmaWarpSpecializedPingpongEEENS5_IJNSA_ILi64EEESF_SF_EEENS_12float_e4m3_tENS5_IJlSB_lEEESH_SI_NS4_8TiledMMAINS4_8MMA_AtomIJNS4_4SM904GMMA30MMA_64x64x32_F32E4M3E4M3_SS_TNILNSM_7ScaleInE1ELSO_1EEEEEENS4_6LayoutISC_NS5_IJNSA_ILi0EEESS_SS_EEEEENS5_IJNS4_10UnderscoreESV_SV_EEEEENS4_13SM90_TMA_LOADENS4_14ComposedLayoutINS4_7SwizzleILi2ELi4ELi3EEENS4_18smem_ptr_flag_bitsILi8EEENSR_INS5_IJNSA_ILi8EEESF_EEENS5_IJSF_SB_EEEEEEEvNS4_8identityESY_S18_vS19_EENS_8epilogue10collective6detail29Sm90TmaWarpSpecializedAdapterINS1C_15DefaultEpilogueISH_SI_SI_NS1B_6thread17LinearCombinationISH_Li1EffLNS1G_9ScaleType4KindE0ELNS_15FloatRoundStyleE2ESH_EENS1_15EpilogueDefaultEEEEEvvEEEEvNT_6ParamsE:
	.zero		1664


//--------------------- SYMBOLS --------------------------

	.type		.nv.reservedSmem.offset0,@object
	.size		.nv.reservedSmem.offset0,0x4
